// auto-generated by cutlass_sweep.gemm — config: {"arch": "sm_90", "cluster_m": 1, "cluster_n": 1, "dtype": "int8", "dtype_b": "int8", "layout": "nt", "stages": 7, "tile_k": 32, "tile_m": 128, "tile_n": 64}
#include "cutlass/cutlass.h"
#include "cutlass/gemm/collective/collective_builder.hpp"
#include "cutlass/gemm/device/gemm_universal_adapter.h"
#include "cutlass/gemm/kernel/gemm_universal.hpp"
#include "cutlass/epilogue/collective/collective_builder.hpp"

using ElemA = int8_t;
using ElemB = int8_t;
using ElemCD = int8_t;
using Acc  = int32_t;
using TileShape    = cute::Shape<cute::_128, cute::_64, cute::_32>;
using ClusterShape = cute::Shape<cute::_1, cute::_1, cute::_1>;

using CollectiveEpilogue = typename cutlass::epilogue::collective::CollectiveBuilder<
    cutlass::arch::Sm90, cutlass::arch::OpClassTensorOp,
    TileShape, ClusterShape,
    cutlass::epilogue::collective::EpilogueTileAuto,
    Acc, Acc,
    ElemCD, cutlass::layout::RowMajor, 128 / cutlass::sizeof_bits<ElemCD>::value,
    ElemCD, cutlass::layout::RowMajor, 128 / cutlass::sizeof_bits<ElemCD>::value,
    cutlass::epilogue::collective::EpilogueScheduleAuto
  >::CollectiveOp;

using CollectiveMainloop = typename cutlass::gemm::collective::CollectiveBuilder<
    cutlass::arch::Sm90, cutlass::arch::OpClassTensorOp,
    ElemA, cutlass::layout::RowMajor, 128 / cutlass::sizeof_bits<ElemA>::value,
    ElemB, cutlass::layout::ColumnMajor, 128 / cutlass::sizeof_bits<ElemB>::value,
    Acc,
    TileShape, ClusterShape,
    cutlass::gemm::collective::StageCount<7>,
    cutlass::gemm::collective::KernelScheduleAuto
  >::CollectiveOp;

using GemmKernel = cutlass::gemm::kernel::GemmUniversal<
    cute::Shape<int,int,int,int>,
    CollectiveMainloop,
    CollectiveEpilogue
>;
using Gemm = cutlass::gemm::device::GemmUniversalAdapter<GemmKernel>;

// Force the device kernel symbol into the cubin without needing a host main.
auto* _anchor = &cutlass::device_kernel<GemmKernel>;


// ===== COMPILED SASS (sm_90a) =====

	.target	sm_90a

	.elftype	@"ET_EXEC"


//--------------------- .note.nv.tkinfo           --------------------------
	.section	.note.nv.tkinfo,"",@"SHT_NOTE"
	.sectionflags	@"SHF_NOTE_NV_TKINFO"
	.tkinfo
        /*0018*/ 	.word	0x00000002
        /*0030*/ 	.string	""
        /*0030*/ 	.string	"ptxas"
        /*0030*/ 	.string	"Cuda compilation tools, release 13.0, V13.0.88"
        /*0030*/ 	.string	"Build cuda_13.0.r13.0/compiler.36424714_0"
        /*0030*/ 	.string	"-arch sm_90a -m 64 "



//--------------------- .note.nv.cuinfo           --------------------------
	.section	.note.nv.cuinfo,"",@"SHT_NOTE"
	.sectionflags	@"SHF_NOTE_NV_CUINFO"
        /*0018*/ 	.short	0x0002
        /*001a*/ 	.short	0x005a
        /*001c*/ 	.short	0x0082
	.zero		2


//--------------------- .nv.info                  --------------------------
	.section	.nv.info,"",@"SHT_CUDA_INFO"
	.align	4


	//----- nvinfo : EIATTR_REGCOUNT
	.align		4
        /*0000*/ 	.byte	0x04, 0x2f
        /*0002*/ 	.short	(.L_15 - .L_14)
	.align		4
.L_14:
        /*0004*/ 	.word	index@(_ZN7cutlass13device_kernelINS_4gemm6kernel13GemmUniversalIN4cute5tupleIJiiiiEEENS1_10collective13CollectiveMmaINS1_34MainloopSm90TmaGmmaWarpSpecializedILi7ENS5_IJNS4_1CILi1EEESB_SB_EEENS1_35KernelTmaWarpSpecializedCooperativeEEENS5_IJNSA_ILi128EEENSA_ILi64EEENSA_ILi32EEEEEEaNS5_IJlSB_lEEEaSJ_NS4_8TiledMMAINS4_8MMA_AtomIJNS4_4SM904GMMA26MMA_64x64x32_S32S8S8_SS_TNEEEENS4_6LayoutINS5_IJNSA_ILi2EEESB_SB_EEENS5_IJSB_NSA_ILi0EEEST_EEEEENS5_IJNS4_10UnderscoreESW_SW_EEEEENS4_13SM90_TMA_LOADENS4_14ComposedLayoutINS4_7SwizzleILi1ELi4ELi3EEENS4_18smem_ptr_flag_bitsILi8EEENSQ_INS5_IJNSA_ILi8EEESH_EEENS5_IJSH_SB_EEEEEEEvNS4_8identityESZ_S19_vS1A_EENS_8epilogue10collective6detail29Sm90TmaWarpSpecializedAdapterINS1D_15DefaultEpilogueIaSJ_SJ_NS1C_6thread17LinearCombinationIaLi1EiiLNS1H_9ScaleType4KindE0ELNS_15FloatRoundStyleE2EaEENS1_15EpilogueDefaultEEEEEvvEEEEvNT_6ParamsE)
        /*0008*/ 	.word	0x000000a8


	//----- nvinfo : EIATTR_FRAME_SIZE
	.align		4
.L_15:
        /*000c*/ 	.byte	0x04, 0x11
        /*000e*/ 	.short	(.L_17 - .L_16)
	.align		4
.L_16:
        /*0010*/ 	.word	index@(_ZN7cutlass13device_kernelINS_4gemm6kernel13GemmUniversalIN4cute5tupleIJiiiiEEENS1_10collective13CollectiveMmaINS1_34MainloopSm90TmaGmmaWarpSpecializedILi7ENS5_IJNS4_1CILi1EEESB_SB_EEENS1_35KernelTmaWarpSpecializedCooperativeEEENS5_IJNSA_ILi128EEENSA_ILi64EEENSA_ILi32EEEEEEaNS5_IJlSB_lEEEaSJ_NS4_8TiledMMAINS4_8MMA_AtomIJNS4_4SM904GMMA26MMA_64x64x32_S32S8S8_SS_TNEEEENS4_6LayoutINS5_IJNSA_ILi2EEESB_SB_EEENS5_IJSB_NSA_ILi0EEEST_EEEEENS5_IJNS4_10UnderscoreESW_SW_EEEEENS4_13SM90_TMA_LOADENS4_14ComposedLayoutINS4_7SwizzleILi1ELi4ELi3EEENS4_18smem_ptr_flag_bitsILi8EEENSQ_INS5_IJNSA_ILi8EEESH_EEENS5_IJSH_SB_EEEEEEEvNS4_8identityESZ_S19_vS1A_EENS_8epilogue10collective6detail29Sm90TmaWarpSpecializedAdapterINS1D_15DefaultEpilogueIaSJ_SJ_NS1C_6thread17LinearCombinationIaLi1EiiLNS1H_9ScaleType4KindE0ELNS_15FloatRoundStyleE2EaEENS1_15EpilogueDefaultEEEEEvvEEEEvNT_6ParamsE)
        /*0014*/ 	.word	0x00000000


	//----- nvinfo : EIATTR_MIN_STACK_SIZE
	.align		4
.L_17:
        /*0018*/ 	.byte	0x04, 0x12
        /*001a*/ 	.short	(.L_19 - .L_18)
	.align		4
.L_18:
        /*001c*/ 	.word	index@(_ZN7cutlass13device_kernelINS_4gemm6kernel13GemmUniversalIN4cute5tupleIJiiiiEEENS1_10collective13CollectiveMmaINS1_34MainloopSm90TmaGmmaWarpSpecializedILi7ENS5_IJNS4_1CILi1EEESB_SB_EEENS1_35KernelTmaWarpSpecializedCooperativeEEENS5_IJNSA_ILi128EEENSA_ILi64EEENSA_ILi32EEEEEEaNS5_IJlSB_lEEEaSJ_NS4_8TiledMMAINS4_8MMA_AtomIJNS4_4SM904GMMA26MMA_64x64x32_S32S8S8_SS_TNEEEENS4_6LayoutINS5_IJNSA_ILi2EEESB_SB_EEENS5_IJSB_NSA_ILi0EEEST_EEEEENS5_IJNS4_10UnderscoreESW_SW_EEEEENS4_13SM90_TMA_LOADENS4_14ComposedLayoutINS4_7SwizzleILi1ELi4ELi3EEENS4_18smem_ptr_flag_bitsILi8EEENSQ_INS5_IJNSA_ILi8EEESH_EEENS5_IJSH_SB_EEEEEEEvNS4_8identityESZ_S19_vS1A_EENS_8epilogue10collective6detail29Sm90TmaWarpSpecializedAdapterINS1D_15DefaultEpilogueIaSJ_SJ_NS1C_6thread17LinearCombinationIaLi1EiiLNS1H_9ScaleType4KindE0ELNS_15FloatRoundStyleE2EaEENS1_15EpilogueDefaultEEEEEvvEEEEvNT_6ParamsE)
        /*0020*/ 	.word	0x00000000
.L_19:


//--------------------- .nv.compat                --------------------------
	.section	.nv.compat,"",@"SHT_CUDA_COMPAT_INFO"
	.align	4
        /*0000*/ 	.byte	0x02, 0x09, 0x01, 0x00, 0x02, 0x02, 0x04, 0x00, 0x02, 0x05, 0x05, 0x00, 0x03, 0x07, 0x01, 0x01
        /*0010*/ 	.byte	0x02, 0x03, 0x01, 0x00, 0x02, 0x06, 0x01, 0x00, 0x04, 0x0b, 0x08, 0x00, 0x00, 0x00, 0x00, 0x00
        /*0020*/ 	.byte	0x00, 0x00, 0x00, 0x00


//--------------------- .nv.info._ZN7cutlass13device_kernelINS_4gemm6kernel13GemmUniversalIN4cute5tupleIJiiiiEEENS1_10collective13CollectiveMmaINS1_34MainloopSm90TmaGmmaWarpSpecializedILi7ENS5_IJNS4_1CILi1EEESB_SB_EEENS1_35KernelTmaWarpSpecializedCooperativeEEENS5_IJNSA_ILi128EEENSA_ILi64EEENSA_ILi32EEEEEEaNS5_IJlSB_lEEEaSJ_NS4_8TiledMMAINS4_8MMA_AtomIJNS4_4SM904GMMA26MMA_64x64x32_S32S8S8_SS_TNEEEENS4_6LayoutINS5_IJNSA_ILi2EEESB_SB_EEENS5_IJSB_NSA_ILi0EEEST_EEEEENS5_IJNS4_10UnderscoreESW_SW_EEEEENS4_13SM90_TMA_LOADENS4_14ComposedLayoutINS4_7SwizzleILi1ELi4ELi3EEENS4_18smem_ptr_flag_bitsILi8EEENSQ_INS5_IJNSA_ILi8EEESH_EEENS5_IJSH_SB_EEEEEEEvNS4_8identityESZ_S19_vS1A_EENS_8epilogue10collective6detail29Sm90TmaWarpSpecializedAdapterINS1D_15DefaultEpilogueIaSJ_SJ_NS1C_6thread17LinearCombinationIaLi1EiiLNS1H_9ScaleType4KindE0ELNS_15FloatRoundStyleE2EaEENS1_15EpilogueDefaultEEEEEvvEEEEvNT_6ParamsE --------------------------
	.section	.nv.info._ZN7cutlass13device_kernelINS_4gemm6kernel13GemmUniversalIN4cute5tupleIJiiiiEEENS1_10collective13CollectiveMmaINS1_34MainloopSm90TmaGmmaWarpSpecializedILi7ENS5_IJNS4_1CILi1EEESB_SB_EEENS1_35KernelTmaWarpSpecializedCooperativeEEENS5_IJNSA_ILi128EEENSA_ILi64EEENSA_ILi32EEEEEEaNS5_IJlSB_lEEEaSJ_NS4_8TiledMMAINS4_8MMA_AtomIJNS4_4SM904GMMA26MMA_64x64x32_S32S8S8_SS_TNEEEENS4_6LayoutINS5_IJNSA_ILi2EEESB_SB_EEENS5_IJSB_NSA_ILi0EEEST_EEEEENS5_IJNS4_10UnderscoreESW_SW_EEEEENS4_13SM90_TMA_LOADENS4_14ComposedLayoutINS4_7SwizzleILi1ELi4ELi3EEENS4_18smem_ptr_flag_bitsILi8EEENSQ_INS5_IJNSA_ILi8EEESH_EEENS5_IJSH_SB_EEEEEEEvNS4_8identityESZ_S19_vS1A_EENS_8epilogue10collective6detail29Sm90TmaWarpSpecializedAdapterINS1D_15DefaultEpilogueIaSJ_SJ_NS1C_6thread17LinearCombinationIaLi1EiiLNS1H_9ScaleType4KindE0ELNS_15FloatRoundStyleE2EaEENS1_15EpilogueDefaultEEEEEvvEEEEvNT_6ParamsE,"",@"SHT_CUDA_INFO"
	.sectionflags	@""
	.align	4


	//----- nvinfo : EIATTR_CUDA_API_VERSION
	.align		4
        /*0000*/ 	.byte	0x04, 0x37
        /*0002*/ 	.short	(.L_21 - .L_20)
.L_20:
        /*0004*/ 	.word	0x00000082


	//----- nvinfo : EIATTR_KPARAM_INFO
	.align		4
.L_21:
        /*0008*/ 	.byte	0x04, 0x17
        /*000a*/ 	.short	(.L_23 - .L_22)
.L_22:
        /*000c*/ 	.word	0x00000000
        /*0010*/ 	.short	0x0000
        /*0012*/ 	.short	0x0070
        /*0014*/ 	.byte	0x00, 0xf0, 0x01, 0x10


	//----- nvinfo : EIATTR_SPARSE_MMA_MASK
	.align		4
.L_23:
        /*0018*/ 	.byte	0x03, 0x50
        /*001a*/ 	.short	0x0000


	//----- nvinfo : EIATTR_MAXREG_COUNT
	.align		4
        /*001c*/ 	.byte	0x03, 0x1b
        /*001e*/ 	.short	0x00a8


	//----- nvinfo : EIATTR_NUM_BARRIERS
	.align		4
        /*0020*/ 	.byte	0x02, 0x4c
        /*0022*/ 	.byte	0x01
	.zero		1


	//----- nvinfo : EIATTR_EXTERNS
	.align		4
        /*0024*/ 	.byte	0x04, 0x0f
        /*0026*/ 	.short	(.L_25 - .L_24)


	//   ....[0]....
	.align		4
.L_24:
        /*0028*/ 	.word	index@(__assertfail)


	//----- nvinfo : EIATTR_MERCURY_ISA_VERSION
	.align		4
.L_25:
        /*002c*/ 	.byte	0x03, 0x5f
        /*002e*/ 	.short	0x0101


	//----- nvinfo : EIATTR_INT_WARP_WIDE_INSTR_OFFSETS
	.align		4
        /*0030*/ 	.byte	0x04, 0x31
        /*0032*/ 	.short	(.L_27 - .L_26)


	//   ....[0]....
.L_26:
        /*0034*/ 	.word	0x00000450


	//   ....[1]....
        /*0038*/ 	.word	0x00000460


	//   ....[2]....
        /*003c*/ 	.word	0x00000520


	//----- nvinfo : EIATTR_COOP_GROUP_MASK_REGIDS
	.align		4
.L_27:
        /*0040*/ 	.byte	0x04, 0x29
        /*0042*/ 	.short	(.L_29 - .L_28)


	//   ....[0]....
.L_28:
        /*0044*/ 	.word	0xffffffff


	//   ....[1]....
        /*0048*/ 	.word	0xffffffff


	//   ....[2]....
        /*004c*/ 	.word	0xffffffff


	//   ....[3]....
        /*0050*/ 	.word	0xffffffff


	//   ....[4]....
        /*0054*/ 	.word	0xffffffff


	//----- nvinfo : EIATTR_COOP_GROUP_INSTR_OFFSETS
	.align		4
.L_29:
        /*0058*/ 	.byte	0x04, 0x28
        /*005a*/ 	.short	(.L_31 - .L_30)


	//   ....[0]....
.L_30:
        /*005c*/ 	.word	0x00000060


	//   ....[1]....
        /*0060*/ 	.word	0x00000070


	//   ....[2]....
        /*0064*/ 	.word	0x00000130


	//   ....[3]....
        /*0068*/ 	.word	0x00000320


	//   ....[4]....
        /*006c*/ 	.word	0x000011c0


	//----- nvinfo : EIATTR_REG_RECONFIG
	.align		4
.L_31:
        /*0070*/ 	.byte	0x01, 0x54
	.zero		2


	//----- nvinfo : EIATTR_SYSCALL_OFFSETS
	.align		4
        /*0074*/ 	.byte	0x04, 0x46
        /*0076*/ 	.short	(.L_33 - .L_32)


	//   ....[0]....
.L_32:
        /*0078*/ 	.word	0x000013b0


	//----- nvinfo : EIATTR_MBARRIER_INSTR_OFFSETS
	.align		4
.L_33:
        /*007c*/ 	.byte	0x04, 0x39
        /*007e*/ 	.short	(.L_35 - .L_34)


	//   ....[0]....
.L_34:
        /*0080*/ 	.word	0x00000230
        /*0084*/ 	.word	0x000000ff
        /*0088*/ 	.word	0x00000000
        /*008c*/ 	.short	0x0100
        /*008e*/ 	.byte	0x08
	.zero		1


	//   ....[1]....
        /*0090*/ 	.word	0x00000240
        /*0094*/ 	.word	0x000000ff
        /*0098*/ 	.word	0x00000038
        /*009c*/ 	.short	0x0100
        /*009e*/ 	.byte	0x08
	.zero		1


	//   ....[2]....
        /*00a0*/ 	.word	0x00000250
        /*00a4*/ 	.word	0x000000ff
        /*00a8*/ 	.word	0x00000008
        /*00ac*/ 	.short	0x0100
        /*00ae*/ 	.byte	0x08
	.zero		1


	//   ....[3]....
        /*00b0*/ 	.word	0x00000260
        /*00b4*/ 	.word	0x000000ff
        /*00b8*/ 	.word	0x00000040
        /*00bc*/ 	.short	0x0100
        /*00be*/ 	.byte	0x08
	.zero		1


	//   ....[4]....
        /*00c0*/ 	.word	0x00000270
        /*00c4*/ 	.word	0x000000ff
        /*00c8*/ 	.word	0x00000010
        /*00cc*/ 	.short	0x0100
        /*00ce*/ 	.byte	0x08
	.zero		1


	//   ....[5]....
        /*00d0*/ 	.word	0x00000280
        /*00d4*/ 	.word	0x000000ff
        /*00d8*/ 	.word	0x00000048
        /*00dc*/ 	.short	0x0100
        /*00de*/ 	.byte	0x08
	.zero		1


	//   ....[6]....
        /*00e0*/ 	.word	0x00000290
        /*00e4*/ 	.word	0x000000ff
        /*00e8*/ 	.word	0x00000018
        /*00ec*/ 	.short	0x0100
        /*00ee*/ 	.byte	0x08
	.zero		1


	//   ....[7]....
        /*00f0*/ 	.word	0x000002a0
        /*00f4*/ 	.word	0x000000ff
        /*00f8*/ 	.word	0x00000050
        /*00fc*/ 	.short	0x0100
        /*00fe*/ 	.byte	0x08
	.zero		1


	//   ....[8]....
        /*0100*/ 	.word	0x000002b0
        /*0104*/ 	.word	0x000000ff
        /*0108*/ 	.word	0x00000020
        /*010c*/ 	.short	0x0100
        /*010e*/ 	.byte	0x08
	.zero		1


	//   ....[9]....
        /*0110*/ 	.word	0x000002c0
        /*0114*/ 	.word	0x000000ff
        /*0118*/ 	.word	0x00000058
        /*011c*/ 	.short	0x0100
        /*011e*/ 	.byte	0x08
	.zero		1


	//   ....[10]....
        /*0120*/ 	.word	0x000002d0
        /*0124*/ 	.word	0x000000ff
        /*0128*/ 	.word	0x00000028
        /*012c*/ 	.short	0x0100
        /*012e*/ 	.byte	0x08
	.zero		1


	//   ....[11]....
        /*0130*/ 	.word	0x000002e0
        /*0134*/ 	.word	0x000000ff
        /*0138*/ 	.word	0x00000060
        /*013c*/ 	.short	0x0100
        /*013e*/ 	.byte	0x08
	.zero		1


	//   ....[12]....
        /*0140*/ 	.word	0x000002f0
        /*0144*/ 	.word	0x000000ff
        /*0148*/ 	.word	0x00000030
        /*014c*/ 	.short	0x0100
        /*014e*/ 	.byte	0x08
	.zero		1


	//   ....[13]....
        /*0150*/ 	.word	0x00000300
        /*0154*/ 	.word	0x000000ff
        /*0158*/ 	.word	0x00000068
        /*015c*/ 	.short	0x0100
        /*015e*/ 	.byte	0x08
	.zero		1


	//   ....[14]....
        /*0160*/ 	.word	0x000005a0
        /*0164*/ 	.word	0x000000ff
        /*0168*/ 	.word	0x00000080
        /*016c*/ 	.short	0x0100
        /*016e*/ 	.byte	0x08
	.zero		1


	//   ....[15]....
        /*0170*/ 	.word	0x00000620
        /*0174*/ 	.word	0x000000ff
        /*0178*/ 	.word	0x00000088
        /*017c*/ 	.short	0x0100
        /*017e*/ 	.byte	0x08
	.zero		1


	//   ....[16]....
        /*0180*/ 	.word	0x00001480
        /*0184*/ 	.word	0x00000003
        /*0188*/ 	.word	0x00000000
        /*018c*/ 	.short	0x010a
        /*018e*/ 	.byte	0x3f
	.zero		1


	//   ....[17]....
        /*0190*/ 	.word	0x000014e0
        /*0194*/ 	.word	0x00000003
        /*0198*/ 	.word	0x00000000
        /*019c*/ 	.short	0x010a
        /*019e*/ 	.byte	0x3f
	.zero		1


	//   ....[18]....
        /*01a0*/ 	.word	0x000016f0
        /*01a4*/ 	.word	0x00000005
        /*01a8*/ 	.word	0x00000000
        /*01ac*/ 	.short	0x010a
        /*01ae*/ 	.byte	0x3f
	.zero		1


	//   ....[19]....
        /*01b0*/ 	.word	0x00001730
        /*01b4*/ 	.word	0x00000005
        /*01b8*/ 	.word	0x00000000
        /*01bc*/ 	.short	0x010a
        /*01be*/ 	.byte	0x3f
	.zero		1


	//   ....[20]....
        /*01c0*/ 	.word	0x00001820
        /*01c4*/ 	.word	0x00000004
        /*01c8*/ 	.word	0x00000000
        /*01cc*/ 	.short	0x0101
        /*01ce*/ 	.byte	0x3f
	.zero		1


	//   ....[21]....
        /*01d0*/ 	.word	0x00001a00
        /*01d4*/ 	.word	0x00000000
        /*01d8*/ 	.word	0x00000000
        /*01dc*/ 	.short	0x0101
        /*01de*/ 	.byte	0x3f
	.zero		1


	//   ....[22]....
        /*01e0*/ 	.word	0x00004780
        /*01e4*/ 	.word	0x0000000e
        /*01e8*/ 	.word	0x00000038
        /*01ec*/ 	.short	0x010a
        /*01ee*/ 	.byte	0x3f
	.zero		1


	//   ....[23]....
        /*01f0*/ 	.word	0x00004b70
        /*01f4*/ 	.word	0x00000006
        /*01f8*/ 	.word	0x00000088
        /*01fc*/ 	.short	0x0101
        /*01fe*/ 	.byte	0x3f
	.zero		1


	//   ....[24]....
        /*0200*/ 	.word	0x00005250
        /*0204*/ 	.word	0x00000007
        /*0208*/ 	.word	0x00000000
        /*020c*/ 	.short	0x010a
        /*020e*/ 	.byte	0x3f
	.zero		1


	//   ....[25]....
        /*0210*/ 	.word	0x000052d0
        /*0214*/ 	.word	0x00000009
        /*0218*/ 	.word	0x00000000
        /*021c*/ 	.short	0x010a
        /*021e*/ 	.byte	0x3f
	.zero		1


	//   ....[26]....
        /*0220*/ 	.word	0x00005360
        /*0224*/ 	.word	0x00000006
        /*0228*/ 	.word	0x00000000
        /*022c*/ 	.short	0x010a
        /*022e*/ 	.byte	0x3f
	.zero		1


	//   ....[27]....
        /*0230*/ 	.word	0x000053f0
        /*0234*/ 	.word	0x00000009
        /*0238*/ 	.word	0x00000000
        /*023c*/ 	.short	0x010a
        /*023e*/ 	.byte	0x3f
	.zero		1


	//   ....[28]....
        /*0240*/ 	.word	0x00005480
        /*0244*/ 	.word	0x00000006
        /*0248*/ 	.word	0x00000000
        /*024c*/ 	.short	0x010a
        /*024e*/ 	.byte	0x3f
	.zero		1


	//   ....[29]....
        /*0250*/ 	.word	0x00005510
        /*0254*/ 	.word	0x00000009
        /*0258*/ 	.word	0x00000000
        /*025c*/ 	.short	0x010a
        /*025e*/ 	.byte	0x3f
	.zero		1


	//   ....[30]....
        /*0260*/ 	.word	0x000055a0
        /*0264*/ 	.word	0x00000003
        /*0268*/ 	.word	0x00000000
        /*026c*/ 	.short	0x010a
        /*026e*/ 	.byte	0x3f
	.zero		1


	//   ....[31]....
        /*0270*/ 	.word	0x00005600
        /*0274*/ 	.word	0x00000003
        /*0278*/ 	.word	0x00000000
        /*027c*/ 	.short	0x010a
        /*027e*/ 	.byte	0x3f
	.zero		1


	//   ....[32]....
        /*0280*/ 	.word	0x00005650
        /*0284*/ 	.word	0x00000005
        /*0288*/ 	.word	0x00000000
        /*028c*/ 	.short	0x010a
        /*028e*/ 	.byte	0x3f
	.zero		1


	//   ....[33]....
        /*0290*/ 	.word	0x00005720
        /*0294*/ 	.word	0x0000000e
        /*0298*/ 	.word	0x00000038
        /*029c*/ 	.short	0x010a
        /*029e*/ 	.byte	0x3f
	.zero		1


	//   ....[34]....
        /*02a0*/ 	.word	0x000057f0
        /*02a4*/ 	.word	0x00000007
        /*02a8*/ 	.word	0x00000000
        /*02ac*/ 	.short	0x010a
        /*02ae*/ 	.byte	0x3f
	.zero		1


	//   ....[35]....
        /*02b0*/ 	.word	0x00005840
        /*02b4*/ 	.word	0x00000009
        /*02b8*/ 	.word	0x00000000
        /*02bc*/ 	.short	0x010a
        /*02be*/ 	.byte	0x3f
	.zero		1


	//   ....[36]....
        /*02c0*/ 	.word	0x00005890
        /*02c4*/ 	.word	0x00000006
        /*02c8*/ 	.word	0x00000000
        /*02cc*/ 	.short	0x010a
        /*02ce*/ 	.byte	0x3f
	.zero		1


	//   ....[37]....
        /*02d0*/ 	.word	0x000058e0
        /*02d4*/ 	.word	0x00000009
        /*02d8*/ 	.word	0x00000000
        /*02dc*/ 	.short	0x010a
        /*02de*/ 	.byte	0x3f
	.zero		1


	//   ....[38]....
        /*02e0*/ 	.word	0x00005930
        /*02e4*/ 	.word	0x00000006
        /*02e8*/ 	.word	0x00000000
        /*02ec*/ 	.short	0x010a
        /*02ee*/ 	.byte	0x3f
	.zero		1


	//   ....[39]....
        /*02f0*/ 	.word	0x00005980
        /*02f4*/ 	.word	0x00000009
        /*02f8*/ 	.word	0x00000000
        /*02fc*/ 	.short	0x010a
        /*02fe*/ 	.byte	0x3f
	.zero		1


	//----- nvinfo : EIATTR_NUM_MBARRIERS
	.align		4
.L_35:
        /*0300*/ 	.byte	0x03, 0x38
        /*0302*/ 	.short	0x0010


	//----- nvinfo : EIATTR_EXIT_INSTR_OFFSETS
	.align		4
        /*0304*/ 	.byte	0x04, 0x1c
        /*0306*/ 	.short	(.L_37 - .L_36)


	//   ....[0]....
.L_36:
        /*0308*/ 	.word	0x000006c0


	//   ....[1]....
        /*030c*/ 	.word	0x00000f80


	//   ....[2]....
        /*0310*/ 	.word	0x00003e60


	//   ....[3]....
        /*0314*/ 	.word	0x00004490


	//   ....[4]....
        /*0318*/ 	.word	0x000055f0


	//----- nvinfo : EIATTR_MAX_THREADS
	.align		4
.L_37:
        /*031c*/ 	.byte	0x04, 0x05
        /*031e*/ 	.short	(.L_39 - .L_38)
.L_38:
        /*0320*/ 	.word	0x00000180
        /*0324*/ 	.word	0x00000001
        /*0328*/ 	.word	0x00000001


	//----- nvinfo : EIATTR_CRS_STACK_SIZE
	.align		4
.L_39:
        /*032c*/ 	.byte	0x04, 0x1e
        /*032e*/ 	.short	(.L_41 - .L_40)
.L_40:
        /*0330*/ 	.word	0x00000000


	//----- nvinfo : EIATTR_CBANK_PARAM_SIZE
	.align		4
.L_41:
        /*0334*/ 	.byte	0x03, 0x19
        /*0336*/ 	.short	0x0470


	//----- nvinfo : EIATTR_PARAM_CBANK
	.align		4
        /*0338*/ 	.byte	0x04, 0x0a
        /*033a*/ 	.short	(.L_43 - .L_42)
	.align		4
.L_42:
        /*033c*/ 	.word	index@(.nv.constant0._ZN7cutlass13device_kernelINS_4gemm6kernel13GemmUniversalIN4cute5tupleIJiiiiEEENS1_10collective13CollectiveMmaINS1_34MainloopSm90TmaGmmaWarpSpecializedILi7ENS5_IJNS4_1CILi1EEESB_SB_EEENS1_35KernelTmaWarpSpecializedCooperativeEEENS5_IJNSA_ILi128EEENSA_ILi64EEENSA_ILi32EEEEEEaNS5_IJlSB_lEEEaSJ_NS4_8TiledMMAINS4_8MMA_AtomIJNS4_4SM904GMMA26MMA_64x64x32_S32S8S8_SS_TNEEEENS4_6LayoutINS5_IJNSA_ILi2EEESB_SB_EEENS5_IJSB_NSA_ILi0EEEST_EEEEENS5_IJNS4_10UnderscoreESW_SW_EEEEENS4_13SM90_TMA_LOADENS4_14ComposedLayoutINS4_7SwizzleILi1ELi4ELi3EEENS4_18smem_ptr_flag_bitsILi8EEENSQ_INS5_IJNSA_ILi8EEESH_EEENS5_IJSH_SB_EEEEEEEvNS4_8identityESZ_S19_vS1A_EENS_8epilogue10collective6detail29Sm90TmaWarpSpecializedAdapterINS1D_15DefaultEpilogueIaSJ_SJ_NS1C_6thread17LinearCombinationIaLi1EiiLNS1H_9ScaleType4KindE0ELNS_15FloatRoundStyleE2EaEENS1_15EpilogueDefaultEEEEEvvEEEEvNT_6ParamsE)
        /*0340*/ 	.short	0x0210
        /*0342*/ 	.short	0x0470


	//----- nvinfo : EIATTR_SW_WAR
	.align		4
.L_43:
        /*0344*/ 	.byte	0x04, 0x36
        /*0346*/ 	.short	(.L_45 - .L_44)
.L_44:
        /*0348*/ 	.word	0x00000008
.L_45:


//--------------------- .nv.callgraph             --------------------------
	.section	.nv.callgraph,"",@"SHT_CUDA_CALLGRAPH"
	.align	4
	.sectionentsize	8
	.align		4
        /*0000*/ 	.word	0x00000000
	.align		4
        /*0004*/ 	.word	0xffffffff
	.align		4
        /*0008*/ 	.word	index@(_ZN7cutlass13device_kernelINS_4gemm6kernel13GemmUniversalIN4cute5tupleIJiiiiEEENS1_10collective13CollectiveMmaINS1_34MainloopSm90TmaGmmaWarpSpecializedILi7ENS5_IJNS4_1CILi1EEESB_SB_EEENS1_35KernelTmaWarpSpecializedCooperativeEEENS5_IJNSA_ILi128EEENSA_ILi64EEENSA_ILi32EEEEEEaNS5_IJlSB_lEEEaSJ_NS4_8TiledMMAINS4_8MMA_AtomIJNS4_4SM904GMMA26MMA_64x64x32_S32S8S8_SS_TNEEEENS4_6LayoutINS5_IJNSA_ILi2EEESB_SB_EEENS5_IJSB_NSA_ILi0EEEST_EEEEENS5_IJNS4_10UnderscoreESW_SW_EEEEENS4_13SM90_TMA_LOADENS4_14ComposedLayoutINS4_7SwizzleILi1ELi4ELi3EEENS4_18smem_ptr_flag_bitsILi8EEENSQ_INS5_IJNSA_ILi8EEESH_EEENS5_IJSH_SB_EEEEEEEvNS4_8identityESZ_S19_vS1A_EENS_8epilogue10collective6detail29Sm90TmaWarpSpecializedAdapterINS1D_15DefaultEpilogueIaSJ_SJ_NS1C_6thread17LinearCombinationIaLi1EiiLNS1H_9ScaleType4KindE0ELNS_15FloatRoundStyleE2EaEENS1_15EpilogueDefaultEEEEEvvEEEEvNT_6ParamsE)
	.align		4
        /*000c*/ 	.word	index@(__assertfail)
	.align		4
        /*0010*/ 	.word	0x00000000
	.align		4
        /*0014*/ 	.word	0xfffffffe
	.align		4
        /*0018*/ 	.word	0x00000000
	.align		4
        /*001c*/ 	.word	0xfffffffd
	.align		4
        /*0020*/ 	.word	0x00000000
	.align		4
        /*0024*/ 	.word	0xfffffffc


//--------------------- .nv.constant4             --------------------------
	.section	.nv.constant4,"a",@progbits
	.align	8
	.align		8
.nv.constant4:
        /*0000*/ 	.dword	__assertfail
	.align		8
        /*0008*/ 	.dword	__unnamed_1
	.align		8
        /*0010*/ 	.dword	_ZN40_INTERNAL_2fa925d0_4_k_cu_0ce15e7a_275424cuda3std3__45__cpo5beginE
	.align		8
        /*0018*/ 	.dword	_ZN40_INTERNAL_2fa925d0_4_k_cu_0ce15e7a_275424cuda3std3__45__cpo3endE
	.align		8
        /*0020*/ 	.dword	_ZN40_INTERNAL_2fa925d0_4_k_cu_0ce15e7a_275424cuda3std3__45__cpo6cbeginE
	.align		8
        /*0028*/ 	.dword	_ZN40_INTERNAL_2fa925d0_4_k_cu_0ce15e7a_275424cuda3std3__45__cpo4cendE
	.align		8
        /*0030*/ 	.dword	_ZN40_INTERNAL_2fa925d0_4_k_cu_0ce15e7a_275424cuda3std3__442_GLOBAL__N__2fa925d0_4_k_cu_0ce15e7a_275426ignoreE
	.align		8
        /*0038*/ 	.dword	_ZN40_INTERNAL_2fa925d0_4_k_cu_0ce15e7a_275424cuda3std3__419piecewise_constructE
	.align		8
        /*0040*/ 	.dword	_ZN40_INTERNAL_2fa925d0_4_k_cu_0ce15e7a_275424cuda3std3__48in_placeE
	.align		8
        /*0048*/ 	.dword	_ZN40_INTERNAL_2fa925d0_4_k_cu_0ce15e7a_275424cuda3std6ranges3__45__cpo4swapE
	.align		8
        /*0050*/ 	.dword	_ZN40_INTERNAL_2fa925d0_4_k_cu_0ce15e7a_275424cuda3std6ranges3__45__cpo9iter_moveE
	.align		8
        /*0058*/ 	.dword	_ZN40_INTERNAL_2fa925d0_4_k_cu_0ce15e7a_275424cute7productE
	.align		8
        /*0060*/ 	.dword	_ZN40_INTERNAL_2fa925d0_4_k_cu_0ce15e7a_275424cute1_E
	.align		8
        /*0068*/ 	.dword	$str$22
	.align		8
        /*0070*/ 	.dword	$str$23


//--------------------- .text._ZN7cutlass13device_kernelINS_4gemm6kernel13GemmUniversalIN4cute5tupleIJiiiiEEENS1_10collective13CollectiveMmaINS1_34MainloopSm90TmaGmmaWarpSpecializedILi7ENS5_IJNS4_1CILi1EEESB_SB_EEENS1_35KernelTmaWarpSpecializedCooperativeEEENS5_IJNSA_ILi128EEENSA_ILi64EEENSA_ILi32EEEEEEaNS5_IJlSB_lEEEaSJ_NS4_8TiledMMAINS4_8MMA_AtomIJNS4_4SM904GMMA26MMA_64x64x32_S32S8S8_SS_TNEEEENS4_6LayoutINS5_IJNSA_ILi2EEESB_SB_EEENS5_IJSB_NSA_ILi0EEEST_EEEEENS5_IJNS4_10UnderscoreESW_SW_EEEEENS4_13SM90_TMA_LOADENS4_14ComposedLayoutINS4_7SwizzleILi1ELi4ELi3EEENS4_18smem_ptr_flag_bitsILi8EEENSQ_INS5_IJNSA_ILi8EEESH_EEENS5_IJSH_SB_EEEEEEEvNS4_8identityESZ_S19_vS1A_EENS_8epilogue10collective6detail29Sm90TmaWarpSpecializedAdapterINS1D_15DefaultEpilogueIaSJ_SJ_NS1C_6thread17LinearCombinationIaLi1EiiLNS1H_9ScaleType4KindE0ELNS_15FloatRoundStyleE2EaEENS1_15EpilogueDefaultEEEEEvvEEEEvNT_6ParamsE --------------------------
	.section	.text._ZN7cutlass13device_kernelINS_4gemm6kernel13GemmUniversalIN4cute5tupleIJiiiiEEENS1_10collective13CollectiveMmaINS1_34MainloopSm90TmaGmmaWarpSpecializedILi7ENS5_IJNS4_1CILi1EEESB_SB_EEENS1_35KernelTmaWarpSpecializedCooperativeEEENS5_IJNSA_ILi128EEENSA_ILi64EEENSA_ILi32EEEEEEaNS5_IJlSB_lEEEaSJ_NS4_8TiledMMAINS4_8MMA_AtomIJNS4_4SM904GMMA26MMA_64x64x32_S32S8S8_SS_TNEEEENS4_6LayoutINS5_IJNSA_ILi2EEESB_SB_EEENS5_IJSB_NSA_ILi0EEEST_EEEEENS5_IJNS4_10UnderscoreESW_SW_EEEEENS4_13SM90_TMA_LOADENS4_14ComposedLayoutINS4_7SwizzleILi1ELi4ELi3EEENS4_18smem_ptr_flag_bitsILi8EEENSQ_INS5_IJNSA_ILi8EEESH_EEENS5_IJSH_SB_EEEEEEEvNS4_8identityESZ_S19_vS1A_EENS_8epilogue10collective6detail29Sm90TmaWarpSpecializedAdapterINS1D_15DefaultEpilogueIaSJ_SJ_NS1C_6thread17LinearCombinationIaLi1EiiLNS1H_9ScaleType4KindE0ELNS_15FloatRoundStyleE2EaEENS1_15EpilogueDefaultEEEEEvvEEEEvNT_6ParamsE,"ax",@progbits
	.align	128
.text._ZN7cutlass13device_kernelINS_4gemm6kernel13GemmUniversalIN4cute5tupleIJiiiiEEENS1_10collective13CollectiveMmaINS1_34MainloopSm90TmaGmmaWarpSpecializedILi7ENS5_IJNS4_1CILi1EEESB_SB_EEENS1_35KernelTmaWarpSpecializedCooperativeEEENS5_IJNSA_ILi128EEENSA_ILi64EEENSA_ILi32EEEEEEaNS5_IJlSB_lEEEaSJ_NS4_8TiledMMAINS4_8MMA_AtomIJNS4_4SM904GMMA26MMA_64x64x32_S32S8S8_SS_TNEEEENS4_6LayoutINS5_IJNSA_ILi2EEESB_SB_EEENS5_IJSB_NSA_ILi0EEEST_EEEEENS5_IJNS4_10UnderscoreESW_SW_EEEEENS4_13SM90_TMA_LOADENS4_14ComposedLayoutINS4_7SwizzleILi1ELi4ELi3EEENS4_18smem_ptr_flag_bitsILi8EEENSQ_INS5_IJNSA_ILi8EEESH_EEENS5_IJSH_SB_EEEEEEEvNS4_8identityESZ_S19_vS1A_EENS_8epilogue10collective6detail29Sm90TmaWarpSpecializedAdapterINS1D_15DefaultEpilogueIaSJ_SJ_NS1C_6thread17LinearCombinationIaLi1EiiLNS1H_9ScaleType4KindE0ELNS_15FloatRoundStyleE2EaEENS1_15EpilogueDefaultEEEEEvvEEEEvNT_6ParamsE:
        .type           _ZN7cutlass13device_kernelINS_4gemm6kernel13GemmUniversalIN4cute5tupleIJiiiiEEENS1_10collective13CollectiveMmaINS1_34MainloopSm90TmaGmmaWarpSpecializedILi7ENS5_IJNS4_1CILi1EEESB_SB_EEENS1_35KernelTmaWarpSpecializedCooperativeEEENS5_IJNSA_ILi128EEENSA_ILi64EEENSA_ILi32EEEEEEaNS5_IJlSB_lEEEaSJ_NS4_8TiledMMAINS4_8MMA_AtomIJNS4_4SM904GMMA26MMA_64x64x32_S32S8S8_SS_TNEEEENS4_6LayoutINS5_IJNSA_ILi2EEESB_SB_EEENS5_IJSB_NSA_ILi0EEEST_EEEEENS5_IJNS4_10UnderscoreESW_SW_EEEEENS4_13SM90_TMA_LOADENS4_14ComposedLayoutINS4_7SwizzleILi1ELi4ELi3EEENS4_18smem_ptr_flag_bitsILi8EEENSQ_INS5_IJNSA_ILi8EEESH_EEENS5_IJSH_SB_EEEEEEEvNS4_8identityESZ_S19_vS1A_EENS_8epilogue10collective6detail29Sm90TmaWarpSpecializedAdapterINS1D_15DefaultEpilogueIaSJ_SJ_NS1C_6thread17LinearCombinationIaLi1EiiLNS1H_9ScaleType4KindE0ELNS_15FloatRoundStyleE2EaEENS1_15EpilogueDefaultEEEEEvvEEEEvNT_6ParamsE,@function
        .size           _ZN7cutlass13device_kernelINS_4gemm6kernel13GemmUniversalIN4cute5tupleIJiiiiEEENS1_10collective13CollectiveMmaINS1_34MainloopSm90TmaGmmaWarpSpecializedILi7ENS5_IJNS4_1CILi1EEESB_SB_EEENS1_35KernelTmaWarpSpecializedCooperativeEEENS5_IJNSA_ILi128EEENSA_ILi64EEENSA_ILi32EEEEEEaNS5_IJlSB_lEEEaSJ_NS4_8TiledMMAINS4_8MMA_AtomIJNS4_4SM904GMMA26MMA_64x64x32_S32S8S8_SS_TNEEEENS4_6LayoutINS5_IJNSA_ILi2EEESB_SB_EEENS5_IJSB_NSA_ILi0EEEST_EEEEENS5_IJNS4_10UnderscoreESW_SW_EEEEENS4_13SM90_TMA_LOADENS4_14ComposedLayoutINS4_7SwizzleILi1ELi4ELi3EEENS4_18smem_ptr_flag_bitsILi8EEENSQ_INS5_IJNSA_ILi8EEESH_EEENS5_IJSH_SB_EEEEEEEvNS4_8identityESZ_S19_vS1A_EENS_8epilogue10collective6detail29Sm90TmaWarpSpecializedAdapterINS1D_15DefaultEpilogueIaSJ_SJ_NS1C_6thread17LinearCombinationIaLi1EiiLNS1H_9ScaleType4KindE0ELNS_15FloatRoundStyleE2EaEENS1_15EpilogueDefaultEEEEEvvEEEEvNT_6ParamsE,(.L_x_140 - _ZN7cutlass13device_kernelINS_4gemm6kernel13GemmUniversalIN4cute5tupleIJiiiiEEENS1_10collective13CollectiveMmaINS1_34MainloopSm90TmaGmmaWarpSpecializedILi7ENS5_IJNS4_1CILi1EEESB_SB_EEENS1_35KernelTmaWarpSpecializedCooperativeEEENS5_IJNSA_ILi128EEENSA_ILi64EEENSA_ILi32EEEEEEaNS5_IJlSB_lEEEaSJ_NS4_8TiledMMAINS4_8MMA_AtomIJNS4_4SM904GMMA26MMA_64x64x32_S32S8S8_SS_TNEEEENS4_6LayoutINS5_IJNSA_ILi2EEESB_SB_EEENS5_IJSB_NSA_ILi0EEEST_EEEEENS5_IJNS4_10UnderscoreESW_SW_EEEEENS4_13SM90_TMA_LOADENS4_14ComposedLayoutINS4_7SwizzleILi1ELi4ELi3EEENS4_18smem_ptr_flag_bitsILi8EEENSQ_INS5_IJNSA_ILi8EEESH_EEENS5_IJSH_SB_EEEEEEEvNS4_8identityESZ_S19_vS1A_EENS_8epilogue10collective6detail29Sm90TmaWarpSpecializedAdapterINS1D_15DefaultEpilogueIaSJ_SJ_NS1C_6thread17LinearCombinationIaLi1EiiLNS1H_9ScaleType4KindE0ELNS_15FloatRoundStyleE2EaEENS1_15EpilogueDefaultEEEEEvvEEEEvNT_6ParamsE)
        .other          _ZN7cutlass13device_kernelINS_4gemm6kernel13GemmUniversalIN4cute5tupleIJiiiiEEENS1_10collective13CollectiveMmaINS1_34MainloopSm90TmaGmmaWarpSpecializedILi7ENS5_IJNS4_1CILi1EEESB_SB_EEENS1_35KernelTmaWarpSpecializedCooperativeEEENS5_IJNSA_ILi128EEENSA_ILi64EEENSA_ILi32EEEEEEaNS5_IJlSB_lEEEaSJ_NS4_8TiledMMAINS4_8MMA_AtomIJNS4_4SM904GMMA26MMA_64x64x32_S32S8S8_SS_TNEEEENS4_6LayoutINS5_IJNSA_ILi2EEESB_SB_EEENS5_IJSB_NSA_ILi0EEEST_EEEEENS5_IJNS4_10UnderscoreESW_SW_EEEEENS4_13SM90_TMA_LOADENS4_14ComposedLayoutINS4_7SwizzleILi1ELi4ELi3EEENS4_18smem_ptr_flag_bitsILi8EEENSQ_INS5_IJNSA_ILi8EEESH_EEENS5_IJSH_SB_EEEEEEEvNS4_8identityESZ_S19_vS1A_EENS_8epilogue10collective6detail29Sm90TmaWarpSpecializedAdapterINS1D_15DefaultEpilogueIaSJ_SJ_NS1C_6thread17LinearCombinationIaLi1EiiLNS1H_9ScaleType4KindE0ELNS_15FloatRoundStyleE2EaEENS1_15EpilogueDefaultEEEEEvvEEEEvNT_6ParamsE,@"STO_CUDA_ENTRY STV_DEFAULT"
_ZN7cutlass13device_kernelINS_4gemm6kernel13GemmUniversalIN4cute5tupleIJiiiiEEENS1_10collective13CollectiveMmaINS1_34MainloopSm90TmaGmmaWarpSpecializedILi7ENS5_IJNS4_1CILi1EEESB_SB_EEENS1_35KernelTmaWarpSpecializedCooperativeEEENS5_IJNSA_ILi128EEENSA_ILi64EEENSA_ILi32EEEEEEaNS5_IJlSB_lEEEaSJ_NS4_8TiledMMAINS4_8MMA_AtomIJNS4_4SM904GMMA26MMA_64x64x32_S32S8S8_SS_TNEEEENS4_6LayoutINS5_IJNSA_ILi2EEESB_SB_EEENS5_IJSB_NSA_ILi0EEEST_EEEEENS5_IJNS4_10UnderscoreESW_SW_EEEEENS4_13SM90_TMA_LOADENS4_14ComposedLayoutINS4_7SwizzleILi1ELi4ELi3EEENS4_18smem_ptr_flag_bitsILi8EEENSQ_INS5_IJNSA_ILi8EEESH_EEENS5_IJSH_SB_EEEEEEEvNS4_8identityESZ_S19_vS1A_EENS_8epilogue10collective6detail29Sm90TmaWarpSpecializedAdapterINS1D_15DefaultEpilogueIaSJ_SJ_NS1C_6thread17LinearCombinationIaLi1EiiLNS1H_9ScaleType4KindE0ELNS_15FloatRoundStyleE2EaEENS1_15EpilogueDefaultEEEEEvvEEEEvNT_6ParamsE:
[----:B------:R-:W0:Y:S01]  /*0000*/  LDC R1, c[0x0][0x28] ;  /* 0x00000a00ff017b82 */ /* 0x000e220000000800 */
[----:B------:R-:W1:Y:S01]  /*0010*/  S2R R3, SR_TID.X ;  /* 0x0000000000037919 */ /* 0x000e620000002100 */
[----:B------:R-:W-:Y:S01]  /*0020*/  ELECT P0, URZ, PT ;  /* 0x00000000003f782f */ /* 0x000fe20003800000 */
[----:B------:R-:W-:Y:S01]  /*0030*/  BSSY B0, `(.L_x_0) ;  /* 0x000000f000007945 */ /* 0x000fe20003800000 */
[--C-:B-1----:R-:W-:Y:S02]  /*0040*/  SHF.R.U32.HI R0, RZ, 0x5, R3.reuse ;  /* 0x00000005ff007819 */ /* 0x102fe40000011603 */
[----:B------:R-:W-:-:S03]  /*0050*/  SHF.R.U32.HI R14, RZ, 0x7, R3 ;  /* 0x00000007ff0e7819 */ /* 0x000fc60000011603 */
[----:B------:R-:W1:Y:S04]  /*0060*/  SHFL.IDX PT, R4, R0, RZ, 0x1f ;  /* 0x00001fff00047589 */ /* 0x000e6800000e0000 */
[----:B------:R2:W3:Y:S01]  /*0070*/  SHFL.IDX PT, R10, R14, RZ, 0x1f ;  /* 0x00001fff0e0a7589 */ /* 0x0004e200000e0000 */
[----:B-1----:R-:W-:-:S13]  /*0080*/  ISETP.NE.OR P0, PT, R4, RZ, !P0 ;  /* 0x000000ff0400720c */ /* 0x002fda0004705670 */
[----:B0-23--:R-:W-:Y:S05]  /*0090*/  @P0 BRA `(.L_x_1) ;  /* 0x0000000000200947 */ /* 0x00dfea0003800000 */
[----:B------:R-:W-:Y:S02]  /*00a0*/  ULDC.64 UR4, c[0x0][0x198] ;  /* 0x0000660000047ab9 */ /* 0x000fe40000000a00 */
[----:B------:R-:W-:Y:S02]  /*00b0*/  UIADD3 UR6, UP0, UR4, 0xf0, URZ ;  /* 0x000000f004067890 */ /* 0x000fe4000ff1e03f */
[----:B------:R-:W-:Y:S02]  /*00c0*/  UIADD3 UR4, UP1, UR4, 0x1f0, URZ ;  /* 0x000001f004047890 */ /* 0x000fe4000ff3e03f */
[----:B------:R-:W-:Y:S02]  /*00d0*/  UIADD3.X UR7, URZ, UR5, URZ, UP0, !UPT ;  /* 0x000000053f077290 */ /* 0x000fe400087fe43f */
[----:B------:R-:W-:-:S07]  /*00e0*/  UIADD3.X UR5, URZ, UR5, URZ, UP1, !UPT ;  /* 0x000000053f057290 */ /* 0x000fce0008ffe43f */
[----:B------:R0:W-:Y:S02]  /*00f0*/  UTMACCTL.PF [UR6] ;  /* 0x00000000060079b9 */ /* 0x0001e40008040000 */
[----:B------:R0:W-:Y:S02]  /*0100*/  UTMACCTL.PF [UR4] ;  /* 0x00000000040079b9 */ /* 0x0001e40008040000 */
[----:B0-----:R-:W-:Y:S01]  /*0110*/  NOP ;  /* 0x0000000000007918 */ /* 0x001fe20000000000 */
.L_x_1:
[----:B------:R-:W-:Y:S05]  /*0120*/  BSYNC B0 ;  /* 0x0000000000007941 */ /* 0x000fea0003800000 */
.L_x_0:
[----:B------:R-:W0:Y:S02]  /*0130*/  SHFL.IDX PT, R2, R0, RZ, 0x1f ;  /* 0x00001fff00027589 */ /* 0x000e2400000e0000 */
[----:B0-----:R-:W-:-:S13]  /*0140*/  ISETP.NE.AND P0, PT, R2, RZ, PT ;  /* 0x000000ff0200720c */ /* 0x001fda0003f05270 */
[----:B------:R-:W-:Y:S05]  /*0150*/  @P0 BRA `(.L_x_2) ;  /* 0x0000000000700947 */ /* 0x000fea0003800000 */
[----:B------:R-:W0:Y:S01]  /*0160*/  S2UR UR8, SR_CgaCtaId ;  /* 0x00000000000879c3 */ /* 0x000e220000008800 */
[----:B------:R-:W-:Y:S01]  /*0170*/  UMOV UR4, 0x400 ;  /* 0x0000040000047882 */ /* 0x000fe20000000000 */
[----:B------:R-:W-:Y:S01]  /*0180*/  UMOV UR5, 0x1 ;  /* 0x0000000100057882 */ /* 0x000fe20000000000 */
[----:B------:R-:W-:Y:S01]  /*0190*/  UMOV UR6, 0x100 ;  /* 0x0000010000067882 */ /* 0x000fe20000000000 */
[----:B------:R-:W-:Y:S01]  /*01a0*/  ELECT P0, URZ, PT ;  /* 0x00000000003f782f */ /* 0x000fe20003800000 */
[----:B------:R-:W-:-:S04]  /*01b0*/  UIADD3 UR6, -UR6, 0x100000, URZ ;  /* 0x0010000006067890 */ /* 0x000fc8000fffe13f */
[----:B------:R-:W-:Y:S02]  /*01c0*/  USHF.L.U32 UR7, UR6, 0xb, URZ ;  /* 0x0000000b06077899 */ /* 0x000fe4000800063f */
[----:B------:R-:W-:Y:S02]  /*01d0*/  USHF.L.U32 UR6, UR6, 0x1, URZ ;  /* 0x0000000106067899 */ /* 0x000fe4000800063f */
[----:B0-----:R-:W-:Y:S02]  /*01e0*/  ULEA UR8, UR8, UR4, 0x18 ;  /* 0x0000000408087291 */ /* 0x001fe4000f8ec03f */
[----:B------:R-:W-:-:S04]  /*01f0*/  UIADD3 UR4, -UR5, 0x100000, URZ ;  /* 0x0010000005047890 */ /* 0x000fc8000fffe13f */
[----:B------:R-:W-:Y:S02]  /*0200*/  USHF.L.U32 UR5, UR4, 0xb, URZ ;  /* 0x0000000b04057899 */ /* 0x000fe4000800063f */
[----:B------:R-:W-:Y:S01]  /*0210*/  USHF.L.U32 UR4, UR4, 0x1, URZ ;  /* 0x0000000104047899 */ /* 0x000fe2000800063f */
[----:B------:R-:W0:Y:S11]  /*0220*/  FENCE.VIEW.ASYNC.S ;  /* 0x00000000000073c6 */ /* 0x000e360000000000 */
[----:B0-----:R0:W1:Y:S01]  /*0230*/  SYNCS.EXCH.64 URZ, [UR8], UR4 ;  /* 0x00000004083f75b2 */ /* 0x0010620008000100 */
[----:B------:R0:W2:Y:S01]  /*0240*/  SYNCS.EXCH.64 URZ, [UR8+0x38], UR6 ;  /* 0x00003806083f75b2 */ /* 0x0000a20008000100 */
[----:B------:R0:W3:Y:S01]  /*0250*/  SYNCS.EXCH.64 URZ, [UR8+0x8], UR4 ;  /* 0x00000804083f75b2 */ /* 0x0000e20008000100 */
[----:B------:R0:W4:Y:S01]  /*0260*/  SYNCS.EXCH.64 URZ, [UR8+0x40], UR6 ;  /* 0x00004006083f75b2 */ /* 0x0001220008000100 */
[----:B------:R0:W0:Y:S01]  /*0270*/  SYNCS.EXCH.64 URZ, [UR8+0x10], UR4 ;  /* 0x00001004083f75b2 */ /* 0x0000220008000100 */
        /* <DEDUP_REMOVED lines=9> */
[----:B------:R-:W-:Y:S01]  /*0310*/  NOP ;  /* 0x0000000000007918 */ /* 0x000fe20000000000 */
.L_x_2:
[----:B------:R-:W5:Y:S01]  /*0320*/  SHFL.IDX PT, R0, R0, RZ, 0x1f ;  /* 0x00001fff00007589 */ /* 0x000f6200000e0000 */
[----:B------:R-:W-:Y:S01]  /*0330*/  ELECT P0, URZ, PT ;  /* 0x00000000003f782f */ /* 0x000fe20003800000 */
[----:B------:R-:W1:Y:S01]  /*0340*/  LDC R2, c[0x0][0x65c] ;  /* 0x00019700ff027b82 */ /* 0x000e620000000800 */
[----:B------:R-:W-:Y:S01]  /*0350*/  SHF.R.S32.HI R7, RZ, 0x1f, R4 ;  /* 0x0000001fff077819 */ /* 0x000fe20000011404 */
[----:B------:R-:W2:Y:S01]  /*0360*/  S2R R5, SR_CTAID.Y ;  /* 0x0000000000057919 */ /* 0x000ea20000002600 */
[----:B0-----:R-:W-:Y:S01]  /*0370*/  UMOV UR4, 0x20 ;  /* 0x0000002000047882 */ /* 0x001fe20000000000 */
[----:B------:R-:W-:Y:S01]  /*0380*/  NOP ;  /* 0x0000000000007918 */ /* 0x000fe20000000000 */
[----:B------:R-:W-:Y:S01]  /*0390*/  LEA.HI R7, R7, R4, RZ, 0x2 ;  /* 0x0000000407077211 */ /* 0x000fe200078f10ff */
[----:B------:R-:W0:Y:S01]  /*03a0*/  S2R R6, SR_CTAID.X ;  /* 0x0000000000067919 */ /* 0x000e220000002500 */
[----:B------:R-:W-:Y:S01]  /*03b0*/  ISETP.NE.AND P2, PT, R10, RZ, PT ;  /* 0x000000ff0a00720c */ /* 0x000fe20003f45270 */
[----:B------:R-:W-:Y:S01]  /*03c0*/  NOP ;  /* 0x0000000000007918 */ /* 0x000fe20000000000 */
[----:B------:R-:W-:-:S02]  /*03d0*/  LOP3.LUT R7, R7, 0xfffffffc, RZ, 0xc0, !PT ;  /* 0xfffffffc07077812 */ /* 0x000fc400078ec0ff */
[----:B-----5:R-:W-:Y:S02]  /*03e0*/  ISETP.NE.OR P0, PT, R0, RZ, !P0 ;  /* 0x000000ff0000720c */ /* 0x020fe40004705670 */
[----:B-1----:R-:W-:-:S04]  /*03f0*/  ISETP.NE.AND P3, PT, R2, 0x1, PT ;  /* 0x000000010200780c */ /* 0x002fc80003f65270 */
[----:B------:R-:W-:Y:S01]  /*0400*/  P2R R0, PR, RZ, 0x8 ;  /* 0x00000008ff007803 */ /* 0x000fe20000000000 */
[----:B------:R-:W-:Y:S01]  /*0410*/  IMAD.IADD R0, R4, 0x1, -R7 ;  /* 0x0000000104007824 */ /* 0x000fe200078e0a07 */
[----:B------:R-:W-:Y:S01]  /*0420*/  LOP3.LUT R4, R3, 0x7f, RZ, 0xc0, !PT ;  /* 0x0000007f03047812 */ /* 0x000fe200078ec0ff */
[----:B------:R-:W-:-:S03]  /*0430*/  IMAD.MOV.U32 R7, RZ, RZ, RZ ;  /* 0x000000ffff077224 */ /* 0x000fc600078e00ff */
[----:B------:R-:W-:Y:S01]  /*0440*/  ISETP.NE.AND P1, PT, R0, 0x3, PT ;  /* 0x000000030000780c */ /* 0x000fe20003f25270 */
[----:B------:R-:W-:Y:S01]  /*0450*/  VOTEU.ALL UP0, P0 ;  /* 0x00000000003f7886 */ /* 0x000fe20000000000 */
[----:B------:R-:W-:Y:S01]  /*0460*/  VOTEU.ALL UP1, P0 ;  /* 0x00000000003f7886 */ /* 0x000fe20000020000 */
[----:B------:R-:W0:Y:S01]  /*0470*/  @P3 LDC R17, c[0x0][0x10] ;  /* 0x00000400ff113b82 */ /* 0x000e220000000800 */
[----:B--2---:R-:W-:Y:S02]  /*0480*/  @P3 IMAD.MOV.U32 R8, RZ, RZ, R5 ;  /* 0x000000ffff083224 */ /* 0x004fe400078e0005 */
[----:B------:R-:W-:Y:S01]  /*0490*/  @!UP0 UMOV UR6, 0x400 ;  /* 0x0000040000068882 */ /* 0x000fe20000000000 */
[----:B------:R-:W-:-:S04]  /*04a0*/  @!UP0 UIADD3 UR4, -UR4, 0x100000, URZ ;  /* 0x0010000004048890 */ /* 0x000fc8000fffe13f */
[----:B------:R-:W-:Y:S02]  /*04b0*/  @!UP0 USHF.L.U32 UR5, UR4, 0xb, URZ ;  /* 0x0000000b04058899 */ /* 0x000fe4000800063f */
[----:B------:R-:W-:Y:S01]  /*04c0*/  @!UP0 USHF.L.U32 UR4, UR4, 0x1, URZ ;  /* 0x0000000104048899 */ /* 0x000fe2000800063f */
[----:B------:R-:W-:Y:S01]  /*04d0*/  @P3 IMAD.MOV.U32 R9, RZ, RZ, RZ ;  /* 0x000000ffff093224 */ /* 0x000fe200078e00ff */
[----:B------:R-:W1:Y:S08]  /*04e0*/  @!UP0 S2UR UR7, SR_CgaCtaId ;  /* 0x00000000000789c3 */ /* 0x000e700000008800 */
[----:B------:R-:W2:Y:S01]  /*04f0*/  @!P3 LDC R11, c[0x0][0xc] ;  /* 0x00000300ff0bbb82 */ /* 0x000ea20000000800 */
[----:B0-----:R-:W-:Y:S01]  /*0500*/  @P3 IMAD.WIDE.U32 R16, R6, R17, R8 ;  /* 0x0000001106103225 */ /* 0x001fe200078e0008 */
[----:B-1----:R-:W-:Y:S01]  /*0510*/  @!UP0 ULEA UR8, UR7, UR6, 0x18 ;  /* 0x0000000607088291 */ /* 0x002fe2000f8ec03f */
[----:B------:R-:W-:-:S02]  /*0520*/  VOTEU.ALL UP0, P0 ;  /* 0x00000000003f7886 */ /* 0x000fc40000000000 */
[----:B------:R-:W-:Y:S01]  /*0530*/  ULDC UR6, c[0x0][0xc] ;  /* 0x0000030000067ab9 */ /* 0x000fe20000000800 */
[----:B------:R-:W-:Y:S01]  /*0540*/  ISETP.EQ.OR P0, PT, R0, RZ, !P1 ;  /* 0x000000ff0000720c */ /* 0x000fe20004f02670 */
[----:B------:R-:W-:-:S03]  /*0550*/  ULDC UR7, c[0x0][0x10] ;  /* 0x0000040000077ab9 */ /* 0x000fc60000000800 */
[C---:B------:R-:W-:Y:S01]  /*0560*/  ISETP.EQ.AND P0, PT, R10.reuse, RZ, P0 ;  /* 0x000000ff0a00720c */ /* 0x040fe20000702270 */
[----:B------:R-:W-:Y:S02]  /*0570*/  VIADD R10, R10, 0xffffffff ;  /* 0xffffffff0a0a7836 */ /* 0x000fe40000000000 */
[----:B--2---:R-:W-:Y:S01]  /*0580*/  @!P3 IMAD.WIDE.U32 R8, R11, R5, R6 ;  /* 0x000000050b08b225 */ /* 0x004fe200078e0006 */
[----:B------:R-:W0:Y:S02]  /*0590*/  FENCE.VIEW.ASYNC.S ;  /* 0x00000000000073c6 */ /* 0x000e240000000000 */
[----:B0-----:R-:W3:Y:S01]  /*05a0*/  @!UP0 SYNCS.EXCH.64 URZ, [UR8+0x80], UR4 ;  /* 0x00008004083f85b2 */ /* 0x001ee20008000100 */
[----:B------:R-:W-:Y:S01]  /*05b0*/  SEL R18, RZ, 0x1, !P0 ;  /* 0x00000001ff127807 */ /* 0x000fe20004000000 */
[----:B------:R-:W-:Y:S01]  /*05c0*/  @P3 IMAD.MOV.U32 R11, RZ, RZ, RZ ;  /* 0x000000ffff0b3224 */ /* 0x000fe200078e00ff */
[----:B------:R-:W-:Y:S01]  /*05d0*/  ISETP.GE.U32.AND P1, PT, R10, 0x2, PT ;  /* 0x000000020a00780c */ /* 0x000fe20003f26070 */
[----:B------:R-:W-:-:S02]  /*05e0*/  @!P3 IMAD.MOV.U32 R16, RZ, RZ, R8 ;  /* 0x000000ffff10b224 */ /* 0x000fc400078e0008 */
[----:B------:R-:W-:Y:S01]  /*05f0*/  @P3 IMAD.IADD R17, R17, 0x1, R11 ;  /* 0x0000000111113824 */ /* 0x000fe200078e020b */
[----:B------:R-:W-:Y:S01]  /*0600*/  SEL R18, R18, 0x2, P1 ;  /* 0x0000000212127807 */ /* 0x000fe20000800000 */
[----:B------:R-:W-:Y:S01]  /*0610*/  @!P3 IMAD.MOV.U32 R17, RZ, RZ, R9 ;  /* 0x000000ffff11b224 */ /* 0x000fe200078e0009 */
[----:B------:R0:W3:Y:S01]  /*0620*/  @!UP1 SYNCS.EXCH.64 URZ, [UR8+0x88], UR4 ;  /* 0x00008804083f95b2 */ /* 0x0000e20008000100 */
[----:B------:R-:W-:Y:S01]  /*0630*/  NOP ;  /* 0x0000000000007918 */ /* 0x000fe20000000000 */
[----:B0-----:R-:W-:-:S03]  /*0640*/  UIMAD.WIDE.U32 UR4, UR6, UR7, URZ ;  /* 0x00000007060472a5 */ /* 0x001fc6000f8e003f */
[----:B------:R-:W-:Y:S02]  /*0650*/  ULDC UR6, c[0x0][0x14] ;  /* 0x0000050000067ab9 */ /* 0x000fe40000000800 */
[----:B------:R-:W-:Y:S02]  /*0660*/  UIMAD.WIDE.U32 UR36, UR4, UR6, URZ ;  /* 0x00000006042472a5 */ /* 0x000fe4000f8e003f */
[----:B------:R-:W-:-:S04]  /*0670*/  UIMAD UR42, UR5, UR6, URZ ;  /* 0x00000006052a72a4 */ /* 0x000fc8000f8e023f */
[----:B------:R-:W-:Y:S01]  /*0680*/  UIADD3 UR42, UR37, UR42, URZ ;  /* 0x0000002a252a7290 */ /* 0x000fe2000fffe03f */
[----:B---34-:R-:W-:Y:S06]  /*0690*/  BAR.SYNC.DEFER_BLOCKING 0x0 ;  /* 0x0000000000007b1d */ /* 0x018fec0000010000 */
[----:B------:R-:W-:Y:S05]  /*06a0*/  @!P2 BRA `(.L_x_3) ;  /* 0x0000003400f0a947 */ /* 0x000fea0003800000 */
[----:B------:R-:W-:-:S13]  /*06b0*/  ISETP.GT.U32.AND P0, PT, R10, 0x1, PT ;  /* 0x000000010a00780c */ /* 0x000fda0003f04070 */
[----:B------:R-:W-:Y:S05]  /*06c0*/  @P0 EXIT ;  /* 0x000000000000094d */ /* 0x000fea0003800000 */
[----:B------:R-:W-:Y:S01]  /*06d0*/  ULDC.64 UR4, c[0x0][0x650] ;  /* 0x0001940000047ab9 */ /* 0x000fe20000000a00 */
[----:B------:R-:W-:Y:S01]  /*06e0*/  PRMT R0, RZ, 0x7610, R0 ;  /* 0x00007610ff007816 */ /* 0x000fe20000000000 */
[----:B------:R-:W-:Y:S01]  /*06f0*/  IMAD.MOV.U32 R65, RZ, RZ, -0x1 ;  /* 0xffffffffff417424 */ /* 0x000fe200078e00ff */
[----:B------:R-:W-:Y:S01]  /*0700*/  ISETP.GE.U32.AND P0, PT, R16, UR4, PT ;  /* 0x0000000410007c0c */ /* 0x000fe2000bf06070 */
[----:B------:R-:W-:Y:S02]  /*0710*/  IMAD.MOV.U32 R64, RZ, RZ, -0x1 ;  /* 0xffffffffff407424 */ /* 0x000fe400078e00ff */
[----:B------:R-:W-:Y:S01]  /*0720*/  IMAD.MOV.U32 R67, RZ, RZ, -0x1 ;  /* 0xffffffffff437424 */ /* 0x000fe200078e00ff */
[----:B------:R-:W-:-:S13]  /*0730*/  ISETP.GE.U32.AND.EX P0, PT, R17, UR5, PT, P0 ;  /* 0x0000000511007c0c */ /* 0x000fda000bf06100 */
[----:B------:R-:W-:Y:S05]  /*0740*/  @P0 BRA `(.L_x_4) ;  /* 0x0000000400540947 */ /* 0x000fea0003800000 */
[----:B------:R-:W0:Y:S01]  /*0750*/  LDC.64 R20, c[0x0][0x628] ;  /* 0x00018a00ff147b82 */ /* 0x000e220000000a00 */
[----:B------:R-:W-:Y:S02]  /*0760*/  IMAD.MOV.U32 R8, RZ, RZ, R16 ;  /* 0x000000ffff087224 */ /* 0x000fe400078e0010 */
[----:B------:R-:W-:-:S05]  /*0770*/  IMAD.MOV.U32 R9, RZ, RZ, R17 ;  /* 0x000000ffff097224 */ /* 0x000fca00078e0011 */
[----:B------:R-:W1:Y:S08]  /*0780*/  LDC R0, c[0x0][0x630] ;  /* 0x00018c00ff007b82 */ /* 0x000e700000000800 */
[----:B------:R-:W2:Y:S01]  /*0790*/  LDC.64 R22, c[0x0][0x620] ;  /* 0x00018800ff167b82 */ /* 0x000ea20000000a00 */
[----:B0-----:R-:W-:-:S04]  /*07a0*/  ISETP.NE.U32.AND P0, PT, R20, RZ, PT ;  /* 0x000000ff1400720c */ /* 0x001fc80003f05070 */
[----:B------:R-:W-:-:S13]  /*07b0*/  ISETP.NE.AND.EX P0, PT, R21, RZ, PT, P0 ;  /* 0x000000ff1500720c */ /* 0x000fda0003f05300 */
[----:B-12---:R-:W-:Y:S05]  /*07c0*/  @!P0 BRA `(.L_x_5) ;  /* 0x0000000000288947 */ /* 0x006fea0003800000 */
[----:B------:R-:W0:Y:S02]  /*07d0*/  LDC R13, c[0x0][0x634] ;  /* 0x00018d00ff0d7b82 */ /* 0x000e240000000800 */
[----:B0-----:R-:W-:-:S05]  /*07e0*/  IADD3 R13, P0, R16, R13, RZ ;  /* 0x0000000d100d7210 */ /* 0x001fca0007f1e0ff */
[----:B------:R-:W-:-:S04]  /*07f0*/  IMAD.X R15, RZ, RZ, R17, P0 ;  /* 0x000000ffff0f7224 */ /* 0x000fc800000e0611 */
[----:B------:R-:W-:-:S04]  /*0800*/  IMAD.WIDE.U32 R8, R15, R20, RZ ;  /* 0x000000140f087225 */ /* 0x000fc800078e00ff */
[----:B------:R-:W-:-:S04]  /*0810*/  IMAD.WIDE.U32 R10, P0, R13, R21, R8 ;  /* 0x000000150d0a7225 */ /* 0x000fc80007800008 */
[----:B------:R-:W-:-:S04]  /*0820*/  IMAD.WIDE.U32 R8, R13, R20, RZ ;  /* 0x000000140d087225 */ /* 0x000fc800078e00ff */
[----:B------:R-:W-:Y:S01]  /*0830*/  IMAD.X R13, RZ, RZ, RZ, P0 ;  /* 0x000000ffff0d7224 */ /* 0x000fe200000e06ff */
[----:B------:R-:W-:Y:S01]  /*0840*/  IADD3 RZ, P0, R9, R10, RZ ;  /* 0x0000000a09ff7210 */ /* 0x000fe20007f1e0ff */
[----:B------:R-:W-:-:S04]  /*0850*/  IMAD.MOV.U32 R12, RZ, RZ, R11 ;  /* 0x000000ffff0c7224 */ /* 0x000fc800078e000b */
[----:B------:R-:W-:-:S08]  /*0860*/  IMAD.WIDE.U32.X R8, R15, R21, R12, P0 ;  /* 0x000000150f087225 */ /* 0x000fd000000e040c */
.L_x_5:
[-CC-:B------:R-:W-:Y:S01]  /*0870*/  SHF.R.U64 R67, R8, R0.reuse, R9.reuse ;  /* 0x0000000008437219 */ /* 0x180fe20000001209 */
[----:B------:R-:W0:Y:S01]  /*0880*/  LDC R12, c[0x0][0x618] ;  /* 0x00018600ff0c7b82 */ /* 0x000e220000000800 */
[----:B------:R-:W-:Y:S01]  /*0890*/  SHF.R.U32.HI R7, RZ, R0, R9 ;  /* 0x00000000ff077219 */ /* 0x000fe20000011609 */
[----:B------:R-:W-:Y:S01]  /*08a0*/  ULDC UR4, c[0x0][0x150] ;  /* 0x0000540000047ab9 */ /* 0x000fe20000000800 */
[----:B------:R-:W-:Y:S02]  /*08b0*/  IADD3 R11, P0, RZ, -R67, RZ ;  /* 0x80000043ff0b7210 */ /* 0x000fe40007f1e0ff */
[----:B------:R-:W-:-:S03]  /*08c0*/  I2FP.F32.U32 R0, R6 ;  /* 0x0000000600007245 */ /* 0x000fc60000201000 */
[----:B------:R-:W1:Y:S01]  /*08d0*/  LDC.64 R30, c[0x0][0x640] ;  /* 0x00019000ff1e7b82 */ /* 0x000e620000000a00 */
[----:B------:R-:W-:Y:S02]  /*08e0*/  IMAD.X R13, RZ, RZ, ~R7, P0 ;  /* 0x000000ffff0d7224 */ /* 0x000fe400000e0e07 */
[----:B------:R-:W-:Y:S01]  /*08f0*/  FMUL R0, R0, UR4 ;  /* 0x0000000400007c20 */ /* 0x000fe20008400000 */
[----:B------:R-:W-:Y:S01]  /*0900*/  IMAD.WIDE.U32 R8, R11, R22, R16 ;  /* 0x000000160b087225 */ /* 0x000fe200078e0010 */
[----:B------:R-:W-:-:S03]  /*0910*/  ULDC UR4, c[0x0][0x154] ;  /* 0x0000550000047ab9 */ /* 0x000fc60000000800 */
[----:B------:R-:W-:Y:S01]  /*0920*/  IMAD R10, R13, R22, RZ ;  /* 0x000000160d0a7224 */ /* 0x000fe200078e02ff */
[----:B------:R-:W2:Y:S01]  /*0930*/  LDC R7, c[0x0][0x144] ;  /* 0x00005100ff077b82 */ /* 0x000ea20000000800 */
[----:B------:R-:W3:Y:S02]  /*0940*/  F2I.U32.TRUNC.NTZ R0, R0 ;  /* 0x0000000000007305 */ /* 0x000ee4000020f000 */
[----:B------:R-:W-:-:S04]  /*0950*/  IMAD R11, R11, R23, R10 ;  /* 0x000000170b0b7224 */ /* 0x000fc800078e020a */
[----:B------:R-:W-:Y:S01]  /*0960*/  IMAD.IADD R9, R9, 0x1, R11 ;  /* 0x0000000109097824 */ /* 0x000fe200078e020b */
[----:B------:R-:W4:Y:S01]  /*0970*/  LDC R24, c[0x0][0x608] ;  /* 0x00018200ff187b82 */ /* 0x000f220000000800 */
[----:B------:R-:W-:-:S03]  /*0980*/  IMAD.MOV.U32 R11, RZ, RZ, -0x1 ;  /* 0xffffffffff0b7424 */ /* 0x000fc600078e00ff */
[-CC-:B0-----:R-:W-:Y:S02]  /*0990*/  SHF.R.U64 R22, R8, R12.reuse, R9.reuse ;  /* 0x0000000c08167219 */ /* 0x181fe40000001209 */
[----:B------:R-:W-:Y:S02]  /*09a0*/  I2FP.F32.U32 R8, R5 ;  /* 0x0000000500087245 */ /* 0x000fe40000201000 */
[----:B------:R-:W0:Y:S01]  /*09b0*/  LDC R28, c[0x0][0x658] ;  /* 0x00019600ff1c7b82 */ /* 0x000e220000000800 */
[----:B-1----:R-:W-:Y:S01]  /*09c0*/  ISETP.NE.U32.AND P0, PT, R30, RZ, PT ;  /* 0x000000ff1e00720c */ /* 0x002fe20003f05070 */
[----:B---3--:R-:W-:Y:S02]  /*09d0*/  IMAD.MOV R10, RZ, RZ, -R0 ;  /* 0x000000ffff0a7224 */ /* 0x008fe400078e0a00 */
[----:B------:R-:W-:Y:S01]  /*09e0*/  FMUL R8, R8, UR4 ;  /* 0x0000000408087c20 */ /* 0x000fe20008400000 */
[----:B------:R-:W-:Y:S02]  /*09f0*/  SHF.R.U32.HI R9, RZ, R12, R9 ;  /* 0x0000000cff097219 */ /* 0x000fe40000011609 */
[----:B------:R-:W-:Y:S01]  /*0a00*/  ISETP.NE.AND.EX P0, PT, R31, RZ, PT, P0 ;  /* 0x000000ff1f00720c */ /* 0x000fe20003f05300 */
[----:B------:R1:W3:Y:S01]  /*0a10*/  F2I.U32.TRUNC.NTZ R15, R8 ;  /* 0x00000008000f7305 */ /* 0x0002e2000020f000 */
[----:B------:R-:W1:Y:S01]  /*0a20*/  LDC R20, c[0x0][0x148] ;  /* 0x00005200ff147b82 */ /* 0x000e620000000800 */
[----:B--2---:R-:W-:-:S07]  /*0a30*/  IMAD R0, R7, R10, R6 ;  /* 0x0000000a07007224 */ /* 0x004fce00078e0206 */
[----:B------:R-:W2:Y:S01]  /*0a40*/  LDC R26, c[0x0][0x600] ;  /* 0x00018000ff1a7b82 */ /* 0x000ea20000000800 */
[-CC-:B----4-:R-:W-:Y:S02]  /*0a50*/  SHF.R.U64 R32, R22, R24.reuse, R9.reuse ;  /* 0x0000001816207219 */ /* 0x190fe40000001209 */
[----:B------:R-:W-:Y:S01]  /*0a60*/  SHF.R.U32.HI R7, RZ, R24, R9 ;  /* 0x00000018ff077219 */ /* 0x000fe20000011609 */
[----:B------:R-:W-:-:S04]  /*0a70*/  IMAD.MOV.U32 R9, RZ, RZ, 0x1 ;  /* 0x00000001ff097424 */ /* 0x000fc800078e00ff */
[----:B------:R-:W4:Y:S01]  /*0a80*/  LDC R21, c[0x0][0x648] ;  /* 0x00019200ff157b82 */ /* 0x000f220000000800 */
[-C--:B0-----:R-:W-:Y:S02]  /*0a90*/  SHF.L.U32 R6, R11, R28.reuse, RZ ;  /* 0x0000001c0b067219 */ /* 0x081fe400000006ff */
[--C-:B------:R-:W-:Y:S02]  /*0aa0*/  SHF.R.U64 R24, R32, R28, R7.reuse ;  /* 0x0000001c20187219 */ /* 0x100fe40000001207 */
[----:B------:R-:W-:Y:S02]  /*0ab0*/  LOP3.LUT R13, RZ, R6, RZ, 0x33, !PT ;  /* 0x00000006ff0d7212 */ /* 0x000fe400078e33ff */
[-C--:B------:R-:W-:Y:S01]  /*0ac0*/  SHF.R.U32.HI R7, RZ, R28.reuse, R7 ;  /* 0x0000001cff077219 */ /* 0x080fe20000011607 */
[----:B------:R-:W0:Y:S01]  /*0ad0*/  LDC R23, c[0x0][0x638] ;  /* 0x00018e00ff177b82 */ /* 0x000e220000000800 */
[----:B------:R-:W-:Y:S01]  /*0ae0*/  SHF.L.U32 R12, R9, R28, RZ ;  /* 0x0000001c090c7219 */ /* 0x000fe200000006ff */
[----:B------:R-:W-:-:S06]  /*0af0*/  IMAD.MOV.U32 R6, RZ, RZ, R24 ;  /* 0x000000ffff067224 */ /* 0x000fcc00078e0018 */
[----:B------:R-:W0:Y:S01]  /*0b00*/  LDC R65, c[0x0][0x610] ;  /* 0x00018400ff417b82 */ /* 0x000e220000000800 */
[----:B-1-3--:R-:W-:Y:S05]  /*0b10*/  @!P0 BRA `(.L_x_6) ;  /* 0x0000000000288947 */ /* 0x00afea0003800000 */
[----:B------:R-:W1:Y:S02]  /*0b20*/  LDC R11, c[0x0][0x64c] ;  /* 0x00019300ff0b7b82 */ /* 0x000e640000000800 */
[----:B-1----:R-:W-:-:S05]  /*0b30*/  IADD3 R11, P0, R24, R11, RZ ;  /* 0x0000000b180b7210 */ /* 0x002fca0007f1e0ff */
        /* <DEDUP_REMOVED lines=8> */
.L_x_6:
[----:B----4-:R-:W-:Y:S01]  /*0bc0*/  SHF.R.U64 R6, R6, R21, R7 ;  /* 0x0000001506067219 */ /* 0x010fe20000001207 */
[----:B--2---:R-:W-:Y:S01]  /*0bd0*/  VIADD R7, R26, 0xffffffff ;  /* 0xffffffff1a077836 */ /* 0x004fe20000000000 */
[----:B------:R-:W-:Y:S01]  /*0be0*/  LOP3.LUT R13, R32, R13, RZ, 0xc0, !PT ;  /* 0x0000000d200d7212 */ /* 0x000fe200078ec0ff */
[----:B------:R-:W-:Y:S02]  /*0bf0*/  IMAD.MOV R15, RZ, RZ, -R15 ;  /* 0x000000ffff0f7224 */ /* 0x000fe400078e0a0f */
[----:B------:R-:W-:Y:S02]  /*0c00*/  IMAD.MOV R8, RZ, RZ, -R6 ;  /* 0x000000ffff087224 */ /* 0x000fe400078e0a06 */
[----:B------:R-:W-:Y:S01]  /*0c10*/  IMAD R13, R12, R6, R13 ;  /* 0x000000060c0d7224 */ /* 0x000fe200078e020d */
[----:B------:R-:W-:Y:S01]  /*0c20*/  LOP3.LUT R6, R22, R7, RZ, 0xc0, !PT ;  /* 0x0000000716067212 */ /* 0x000fe200078ec0ff */
[----:B------:R-:W-:Y:S02]  /*0c30*/  @P3 IMAD R0, R20, R15, R5 ;  /* 0x0000000f14003224 */ /* 0x000fe400078e0205 */
[----:B0-----:R-:W-:-:S02]  /*0c40*/  IMAD R5, R8, R23, R24 ;  /* 0x0000001708057224 */ /* 0x001fc400078e0218 */
[----:B------:R-:W-:Y:S02]  /*0c50*/  IMAD R65, R13, R65, R0 ;  /* 0x000000410d417224 */ /* 0x000fe400078e0200 */
[----:B------:R-:W-:Y:S02]  /*0c60*/  IMAD R6, R5, R26, R6 ;  /* 0x0000001a05067224 */ /* 0x000fe400078e0206 */
[----:B------:R-:W-:-:S03]  /*0c70*/  IMAD.MOV.U32 R0, RZ, RZ, 0x1 ;  /* 0x00000001ff007424 */ /* 0x000fc600078e00ff */
[----:B------:R-:W-:Y:S02]  /*0c80*/  SEL R64, R6, R65, !P3 ;  /* 0x0000004106407207 */ /* 0x000fe40005800000 */
[----:B------:R-:W-:-:S07]  /*0c90*/  SEL R65, R65, R6, !P3 ;  /* 0x0000000641417207 */ /* 0x000fce0005800000 */
.L_x_4:
[----:B------:R-:W-:-:S08]  /*0ca0*/  NOP ;  /* 0x0000000000007918 */ /* 0x000fd00000000000 */
[----:B------:R-:W0:Y:S02]  /*0cb0*/  USETMAXREG.TRY_ALLOC.CTAPOOL UP0, 0xe8 ;  /* 0x000000e8000079c8 */ /* 0x000e240008000600 */
[----:B0-----:R-:W-:-:S13]  /*0cc0*/  PLOP3.LUT P0, PT, PT, PT, UP0, 0x80, 0x0 ;  /* 0x000000000000781c */ /* 0x001fda0003f0f008 */
[----:B------:R-:W-:Y:S05]  /*0cd0*/  @!P0 BRA `(.L_x_4) ;  /* 0xfffffffc00f08947 */ /* 0x000fea000383ffff */
[----:B------:R-:W-:Y:S01]  /*0ce0*/  ULDC.64 UR4, c[0x0][0x598] ;  /* 0x0001660000047ab9 */ /* 0x000fe20000000a00 */
[----:B------:R-:W-:Y:S01]  /*0cf0*/  ULDC.64 UR38, c[0x0][0x208] ;  /* 0x0000820000267ab9 */ /* 0x000fe20000000a00 */
[----:B------:R-:W-:-:S04]  /*0d00*/  ISETP.NE.U32.AND P0, PT, RZ, UR4, PT ;  /* 0x00000004ff007c0c */ /* 0x000fc8000bf05070 */
[----:B------:R-:W-:-:S13]  /*0d10*/  ISETP.NE.AND.EX P0, PT, RZ, UR5, PT, P0 ;  /* 0x00000005ff007c0c */ /* 0x000fda000bf05300 */
[----:B------:R-:W-:Y:S05]  /*0d20*/  @!P0 BRA `(.L_x_7) ;  /* 0x00000000001c8947 */ /* 0x000fea0003800000 */
[----:B------:R-:W0:Y:S02]  /*0d30*/  LDC.64 R6, c[0x0][0x598] ;  /* 0x00016600ff067b82 */ /* 0x000e240000000a00 */
[----:B0-----:R-:W2:Y:S02]  /*0d40*/  LDG.E.64 R6, desc[UR38][R6.64] ;  /* 0x0000002606067981 */ /* 0x001ea4000c1e1b00 */
[----:B--2---:R-:W-:-:S04]  /*0d50*/  ISETP.NE.U32.AND P0, PT, R6, RZ, PT ;  /* 0x000000ff0600720c */ /* 0x004fc80003f05070 */
[----:B------:R-:W-:-:S13]  /*0d60*/  ISETP.NE.AND.EX P0, PT, R7, RZ, PT, P0 ;  /* 0x000000ff0700720c */ /* 0x000fda0003f05300 */
[----:B------:R-:W-:Y:S05]  /*0d70*/  @!P0 BRA `(.L_x_7) ;  /* 0x0000000000088947 */ /* 0x000fea0003800000 */
[----:B------:R0:W5:Y:S01]  /*0d80*/  LD.E R19, desc[UR38][R6.64] ;  /* 0x0000002606137980 */ /* 0x000162000c101900 */
[----:B------:R-:W-:Y:S05]  /*0d90*/  BRA `(.L_x_8) ;  /* 0x0000000000247947 */ /* 0x000fea0003800000 */
.L_x_7:
[----:B------:R-:W-:Y:S02]  /*0da0*/  ULDC.64 UR4, c[0x0][0x588] ;  /* 0x0001620000047ab9 */ /* 0x000fe40000000a00 */
[----:B------:R-:W-:-:S04]  /*0db0*/  ISETP.NE.U32.AND P0, PT, RZ, UR4, PT ;  /* 0x00000004ff007c0c */ /* 0x000fc8000bf05070 */
[----:B------:R-:W-:-:S13]  /*0dc0*/  ISETP.NE.AND.EX P0, PT, RZ, UR5, PT, P0 ;  /* 0x00000005ff007c0c */ /* 0x000fda000bf05300 */
[----:B------:R-:W-:Y:S05]  /*0dd0*/  @!P0 BRA `(.L_x_9) ;  /* 0x00000000000c8947 */ /* 0x000fea0003800000 */
[----:B------:R-:W0:Y:S02]  /*0de0*/  LDC.64 R6, c[0x0][0x588] ;  /* 0x00016200ff067b82 */ /* 0x000e240000000a00 */
[----:B0-----:R1:W5:Y:S01]  /*0df0*/  LDG.E R19, desc[UR38][R6.64] ;  /* 0x0000002606137981 */ /* 0x001362000c1e1900 */
[----:B------:R-:W-:Y:S05]  /*0e00*/  BRA `(.L_x_8) ;  /* 0x0000000000087947 */ /* 0x000fea0003800000 */
.L_x_9:
[----:B------:R-:W-:Y:S02]  /*0e10*/  ULDC UR4, c[0x0][0x580] ;  /* 0x0001600000047ab9 */ /* 0x000fe40000000800 */
[----:B------:R-:W-:-:S07]  /*0e20*/  IMAD.U32 R19, RZ, RZ, UR4 ;  /* 0x00000004ff137e24 */ /* 0x000fce000f8e00ff */
.L_x_8:
[----:B------:R-:W-:Y:S02]  /*0e30*/  ULDC.64 UR4, c[0x0][0x5a0] ;  /* 0x0001680000047ab9 */ /* 0x000fe40000000a00 */
[----:B------:R-:W-:-:S04]  /*0e40*/  ISETP.NE.U32.AND P0, PT, RZ, UR4, PT ;  /* 0x00000004ff007c0c */ /* 0x000fc8000bf05070 */
[----:B------:R-:W-:-:S13]  /*0e50*/  ISETP.NE.AND.EX P0, PT, RZ, UR5, PT, P0 ;  /* 0x00000005ff007c0c */ /* 0x000fda000bf05300 */
[----:B------:R-:W-:Y:S05]  /*0e60*/  @!P0 BRA `(.L_x_10) ;  /* 0x00000000001c8947 */ /* 0x000fea0003800000 */
[----:B01----:R-:W0:Y:S02]  /*0e70*/  LDC.64 R6, c[0x0][0x5a0] ;  /* 0x00016800ff067b82 */ /* 0x003e240000000a00 */
[----:B0-----:R-:W2:Y:S02]  /*0e80*/  LDG.E.64 R6, desc[UR38][R6.64] ;  /* 0x0000002606067981 */ /* 0x001ea4000c1e1b00 */
[----:B--2---:R-:W-:-:S04]  /*0e90*/  ISETP.NE.U32.AND P0, PT, R6, RZ, PT ;  /* 0x000000ff0600720c */ /* 0x004fc80003f05070 */
[----:B------:R-:W-:-:S13]  /*0ea0*/  ISETP.NE.AND.EX P0, PT, R7, RZ, PT, P0 ;  /* 0x000000ff0700720c */ /* 0x000fda0003f05300 */
[----:B------:R-:W-:Y:S05]  /*0eb0*/  @!P0 BRA `(.L_x_10) ;  /* 0x0000000000088947 */ /* 0x000fea0003800000 */
[----:B------:R0:W5:Y:S01]  /*0ec0*/  LD.E R56, desc[UR38][R6.64] ;  /* 0x0000002606387980 */ /* 0x000162000c101900 */
[----:B------:R-:W-:Y:S05]  /*0ed0*/  BRA `(.L_x_11) ;  /* 0x0000000000247947 */ /* 0x000fea0003800000 */
.L_x_10:
[----:B------:R-:W-:Y:S02]  /*0ee0*/  ULDC.64 UR4, c[0x0][0x590] ;  /* 0x0001640000047ab9 */ /* 0x000fe40000000a00 */
[----:B------:R-:W-:-:S04]  /*0ef0*/  ISETP.NE.U32.AND P0, PT, RZ, UR4, PT ;  /* 0x00000004ff007c0c */ /* 0x000fc8000bf05070 */
[----:B------:R-:W-:-:S13]  /*0f00*/  ISETP.NE.AND.EX P0, PT, RZ, UR5, PT, P0 ;  /* 0x00000005ff007c0c */ /* 0x000fda000bf05300 */
[----:B------:R-:W-:Y:S05]  /*0f10*/  @!P0 BRA `(.L_x_12) ;  /* 0x00000000000c8947 */ /* 0x000fea0003800000 */
[----:B------:R-:W2:Y:S02]  /*0f20*/  LDC.64 R56, c[0x0][0x590] ;  /* 0x00016400ff387b82 */ /* 0x000ea40000000a00 */
[----:B--2---:R2:W5:Y:S01]  /*0f30*/  LDG.E R56, desc[UR38][R56.64] ;  /* 0x0000002638387981 */ /* 0x004562000c1e1900 */
[----:B------:R-:W-:Y:S05]  /*0f40*/  BRA `(.L_x_11) ;  /* 0x0000000000087947 */ /* 0x000fea0003800000 */
.L_x_12:
[----:B------:R-:W-:Y:S02]  /*0f50*/  ULDC UR4, c[0x0][0x584] ;  /* 0x0001610000047ab9 */ /* 0x000fe40000000800 */
[----:B------:R-:W-:-:S07]  /*0f60*/  IMAD.U32 R56, RZ, RZ, UR4 ;  /* 0x00000004ff387e24 */ /* 0x000fce000f8e00ff */
.L_x_11:
[----:B------:R-:W-:-:S13]  /*0f70*/  LOP3.LUT P0, RZ, R0, 0xff, RZ, 0xc0, !PT ;  /* 0x000000ff00ff7812 */ /* 0x000fda000780c0ff */
[----:B------:R-:W-:Y:S05]  /*0f80*/  @!P0 EXIT ;  /* 0x000000000000894d */ /* 0x000fea0003800000 */
[----:B------:R-:W3:Y:S01]  /*0f90*/  LDC R58, c[0x0][0x658] ;  /* 0x00019600ff3a7b82 */ /* 0x000ee20000000800 */
[----:B------:R-:W-:Y:S01]  /*0fa0*/  ULDC.64 UR6, c[0x0][0x288] ;  /* 0x0000a20000067ab9 */ /* 0x000fe20000000a00 */
[----:B------:R-:W-:Y:S01]  /*0fb0*/  LOP3.LUT R14, R14, 0x1, RZ, 0xc0, !PT ;  /* 0x000000010e0e7812 */ /* 0x000fe200078ec0ff */
[----:B------:R-:W-:Y:S01]  /*0fc0*/  UIADD3 UR4, UR7, 0x1f, URZ ;  /* 0x0000001f07047890 */ /* 0x000fe2000fffe03f */
[----:B------:R-:W-:Y:S01]  /*0fd0*/  SHF.R.U32.HI R0, RZ, 0x2, R3 ;  /* 0x00000002ff007819 */ /* 0x000fe20000011603 */
[----:B01----:R-:W-:Y:S01]  /*0fe0*/  IMAD.MOV.U32 R7, RZ, RZ, -0x1 ;  /* 0xffffffffff077424 */ /* 0x003fe200078e00ff */
[----:B------:R-:W-:Y:S01]  /*0ff0*/  SHF.R.U32.HI R4, RZ, 0x1, R4 ;  /* 0x00000001ff047819 */ /* 0x000fe20000011604 */
[----:B------:R-:W-:Y:S01]  /*1000*/  USHF.R.S32.HI UR5, URZ, 0x1f, UR4 ;  /* 0x0000001f3f057899 */ /* 0x000fe20008011404 */
[----:B------:R-:W-:Y:S01]  /*1010*/  IMAD.SHL.U32 R5, R14, 0x40, RZ ;  /* 0x000000400e057824 */ /* 0x000fe200078e00ff */
[----:B------:R-:W-:Y:S01]  /*1020*/  LOP3.LUT R0, R0, 0x7, RZ, 0xc0, !PT ;  /* 0x0000000700007812 */ /* 0x000fe200078ec0ff */
[----:B------:R-:W-:Y:S01]  /*1030*/  IMAD.MOV.U32 R9, RZ, RZ, 0x1 ;  /* 0x00000001ff097424 */ /* 0x000fe200078e00ff */
[----:B------:R-:W-:Y:S01]  /*1040*/  ULEA.HI UR5, UR5, UR4, URZ, 0x5 ;  /* 0x0000000405057291 */ /* 0x000fe2000f8f283f */
[----:B------:R-:W-:Y:S01]  /*1050*/  LOP3.LUT R23, R4, 0x30, RZ, 0xc0, !PT ;  /* 0x0000003004177812 */ /* 0x000fe200078ec0ff */
[----:B------:R-:W-:Y:S01]  /*1060*/  IMAD.U32 R6, RZ, RZ, UR6 ;  /* 0x00000006ff067e24 */ /* 0x000fe2000f8e00ff */
[--C-:B------:R-:W-:Y:S01]  /*1070*/  LOP3.LUT R22, R5, 0x40, R0.reuse, 0xe2, !PT ;  /* 0x0000004005167812 */ /* 0x100fe200078ee200 */
[----:B------:R-:W-:Y:S01]  /*1080*/  USHF.R.S32.HI UR43, URZ, 0x5, UR5 ;  /* 0x000000053f2b7899 */ /* 0x000fe20008011405 */
[-C--:B------:R-:W-:Y:S01]  /*1090*/  IADD3 R5, RZ, -R23.reuse, -R0 ;  /* 0x80000017ff057210 */ /* 0x080fe20007ffe800 */
[----:B------:R-:W-:Y:S01]  /*10a0*/  ULDC UR4, c[0x0][0x284] ;  /* 0x0000a10000047ab9 */ /* 0x000fe20000000800 */
[C---:B--2---:R-:W-:Y:S01]  /*10b0*/  LOP3.LUT R57, R3.reuse, 0x3, RZ, 0xc0, !PT ;  /* 0x0000000303397812 */ /* 0x044fe200078ec0ff */
[----:B------:R-:W-:Y:S01]  /*10c0*/  UISETP.LT.AND UP0, UPT, UR43, 0x1, UPT ;  /* 0x000000012b00788c */ /* 0x000fe2000bf01270 */
[----:B------:R-:W-:Y:S01]  /*10d0*/  LOP3.LUT R60, R3, 0x80, RZ, 0xc0, !PT ;  /* 0x00000080033c7812 */ /* 0x000fe200078ec0ff */
[----:B------:R-:W-:Y:S01]  /*10e0*/  IMAD R5, R14, -0x40, R5 ;  /* 0xffffffc00e057824 */ /* 0x000fe200078e0205 */
[----:B------:R-:W-:Y:S01]  /*10f0*/  LOP3.LUT R22, R22, R23, RZ, 0xfc, !PT ;  /* 0x0000001716167212 */ /* 0x000fe200078efcff */
[----:B------:R-:W-:Y:S01]  /*1100*/  USEL UR44, UR43, 0x1, UP0 ;  /* 0x000000012b2c7887 */ /* 0x000fe20008000000 */
[-C--:B---3--:R-:W-:Y:S01]  /*1110*/  SHF.L.U32 R7, R7, R58.reuse, RZ ;  /* 0x0000003a07077219 */ /* 0x088fe200000006ff */
[----:B------:R-:W-:Y:S01]  /*1120*/  IMAD R57, R57, -0x2, R6 ;  /* 0xfffffffe39397824 */ /* 0x000fe200078e0206 */
[----:B------:R-:W-:Y:S01]  /*1130*/  SHF.L.U32 R58, R9, R58, RZ ;  /* 0x0000003a093a7219 */ /* 0x000fe200000006ff */
[----:B------:R-:W-:Y:S01]  /*1140*/  IMAD.SHL.U32 R59, R3, 0x2, RZ ;  /* 0x00000002033b7824 */ /* 0x000fe200078e00ff */
[----:B------:R-:W-:Y:S01]  /*1150*/  SHF.R.U32.HI R60, RZ, 0x7, R60 ;  /* 0x00000007ff3c7819 */ /* 0x000fe2000001163c */
[----:B------:R-:W-:Y:S01]  /*1160*/  VIADD R62, R5, UR4 ;  /* 0x00000004053e7c36 */ /* 0x000fe20008000000 */
[----:B------:R-:W-:Y:S01]  /*1170*/  LOP3.LUT R61, RZ, R7, RZ, 0x33, !PT ;  /* 0x00000007ff3d7212 */ /* 0x000fe200078e33ff */
[----:B------:R-:W-:Y:S01]  /*1180*/  IMAD.MOV.U32 R23, RZ, RZ, RZ ;  /* 0x000000ffff177224 */ /* 0x000fe200078e00ff */
[----:B------:R-:W-:Y:S01]  /*1190*/  UIADD3 UR44, UR43, -UR44, URZ ;  /* 0x8000002c2b2c7290 */ /* 0x000fe2000fffe03f */
[----:B------:R-:W-:Y:S01]  /*11a0*/  UMOV UR40, URZ ;  /* 0x0000003f00287c82 */ /* 0x000fe20008000000 */
[----:B------:R-:W-:-:S10]  /*11b0*/  UMOV UR41, URZ ;  /* 0x0000003f00297c82 */ /* 0x000fd40008000000 */
.L_x_98:
[----:B0-----:R-:W0:Y:S01]  /*11c0*/  SHFL.IDX PT, R0, R60, RZ, 0x1f ;  /* 0x00001fff3c007589 */ /* 0x001e2200000e0000 */
[----:B------:R-:W1:Y:S01]  /*11d0*/  S2UR UR7, SR_CgaCtaId ;  /* 0x00000000000779c3 */ /* 0x000e620000008800 */
[----:B------:R-:W-:Y:S01]  /*11e0*/  UMOV UR6, 0x400 ;  /* 0x0000040000067882 */ /* 0x000fe20000000000 */
[----:B0-----:R-:W-:Y:S01]  /*11f0*/  R2UR UR4, R0 ;  /* 0x00000000000472ca */ /* 0x001fe200000e0000 */
[----:B-1----:R-:W-:-:S12]  /*1200*/  ULEA UR6, UR7, UR6, 0x18 ;  /* 0x0000000607067291 */ /* 0x002fd8000f8ec03f */
[----:B------:R-:W-:-:S04]  /*1210*/  ULEA.HI UR5, UR4, UR4, URZ, 0x1 ;  /* 0x0000000404057291 */ /* 0x000fc8000f8f083f */
[----:B------:R-:W-:-:S04]  /*1220*/  ULOP3.LUT UR5, UR5, 0x1ffffe, URZ, 0xc0, !UPT ;  /* 0x001ffffe05057892 */ /* 0x000fc8000f8ec03f */
[----:B------:R-:W-:-:S03]  /*1230*/  UIADD3 UR5, UR4, -UR5, URZ ;  /* 0x8000000504057290 */ /* 0x000fc6000fffe03f */
[----:B------:R-:W-:Y:S01]  /*1240*/  ULDC UR4, c[0x0][0x28c] ;  /* 0x0000a30000047ab9 */ /* 0x000fe20000000800 */
[----:B------:R-:W-:Y:S01]  /*1250*/  ULEA UR5, UR5, UR6, 0xb ;  /* 0x0000000605057291 */ /* 0x000fe2000f8e583f */
[----:B------:R-:W-:-:S03]  /*1260*/  ISETP.LT.AND P0, PT, RZ, UR4, PT ;  /* 0x00000004ff007c0c */ /* 0x000fc6000bf01270 */
[----:B------:R-:W-:-:S04]  /*1270*/  UIADD3 UR5, UR5, 0x180, URZ ;  /* 0x0000018005057890 */ /* 0x000fc8000fffe03f */
[----:B------:R-:W-:-:S04]  /*1280*/  USHF.R.U32.HI UR5, URZ, 0x4, UR5 ;  /* 0x000000043f057899 */ /* 0x000fc80008011605 */
[----:B------:R-:W-:-:S04]  /*1290*/  ULOP3.LUT UR5, UR5, 0x3fff, URZ, 0xc0, !UPT ;  /* 0x00003fff05057892 */ /* 0x000fc8000f8ec03f */
[----:B------:R-:W-:Y:S01]  /*12a0*/  ULOP3.LUT UR45, UR5, 0x10000, URZ, 0xfc, !UPT ;  /* 0x00010000052d7892 */ /* 0x000fe2000f8efc3f */
[----:B---34-:R-:W-:Y:S11]  /*12b0*/  @P0 BRA `(.L_x_13) ;  /* 0x0000000000400947 */ /* 0x018ff60003800000 */
[----:B------:R-:W-:Y:S01]  /*12c0*/  MOV R0, 0x0 ;  /* 0x0000000000007802 */ /* 0x000fe20000000f00 */
[----:B------:R-:W-:Y:S01]  /*12d0*/  ULDC.64 UR4, c[0x4][0x68] ;  /* 0x01001a0000047ab9 */ /* 0x000fe20000000a00 */
[----:B------:R-:W-:Y:S01]  /*12e0*/  ULDC.64 UR6, c[0x4][0x8] ;  /* 0x0100020000067ab9 */ /* 0x000fe20000000a00 */
[----:B------:R-:W-:Y:S01]  /*12f0*/  IMAD.U32 R4, RZ, RZ, UR4 ;  /* 0x00000004ff047e24 */ /* 0x000fe2000f8e00ff */
[----:B------:R0:W1:Y:S01]  /*1300*/  LDC.64 R14, c[0x4][R0] ;  /* 0x01000000000e7b82 */ /* 0x0000620000000a00 */
[----:B------:R-:W-:Y:S01]  /*1310*/  IMAD.U32 R5, RZ, RZ, UR5 ;  /* 0x00000005ff057e24 */ /* 0x000fe2000f8e00ff */
[----:B------:R-:W-:Y:S01]  /*1320*/  ULDC.64 UR4, c[0x4][0x70] ;  /* 0x01001c0000047ab9 */ /* 0x000fe20000000a00 */
[----:B------:R-:W-:Y:S02]  /*1330*/  IMAD.U32 R10, RZ, RZ, UR6 ;  /* 0x00000006ff0a7e24 */ /* 0x000fe4000f8e00ff */
[----:B------:R-:W-:Y:S02]  /*1340*/  IMAD.U32 R6, RZ, RZ, UR4 ;  /* 0x00000004ff067e24 */ /* 0x000fe4000f8e00ff */
[----:B------:R-:W-:-:S02]  /*1350*/  IMAD.U32 R7, RZ, RZ, UR5 ;  /* 0x00000005ff077e24 */ /* 0x000fc4000f8e00ff */
[----:B------:R-:W-:Y:S02]  /*1360*/  IMAD.U32 R11, RZ, RZ, UR7 ;  /* 0x00000007ff0b7e24 */ /* 0x000fe4000f8e00ff */
[----:B------:R-:W-:Y:S02]  /*1370*/  IMAD.MOV.U32 R8, RZ, RZ, 0x1e1 ;  /* 0x000001e1ff087424 */ /* 0x000fe400078e00ff */
[----:B------:R-:W-:Y:S02]  /*1380*/  IMAD.MOV.U32 R12, RZ, RZ, 0x1 ;  /* 0x00000001ff0c7424 */ /* 0x000fe400078e00ff */
[----:B0-----:R-:W-:-:S07]  /*1390*/  IMAD.MOV.U32 R13, RZ, RZ, RZ ;  /* 0x000000ffff0d7224 */ /* 0x001fce00078e00ff */
[----:B------:R-:W-:-:S07]  /*13a0*/  LEPC R20, `(.L_x_13) ;  /* 0x000000001014794e */ /* 0x000fce0000000000 */
[----:B-1---5:R-:W-:Y:S05]  /*13b0*/  CALL.ABS.NOINC R14 ;  /* 0x000000000e007343 */ /* 0x022fea0003c00000 */
.L_x_13:
[----:B------:R-:W-:-:S04]  /*13c0*/  LOP3.LUT R0, R18, 0x1, RZ, 0xfc, !PT ;  /* 0x0000000112007812 */ /* 0x000fc800078efcff */
[----:B------:R-:W-:-:S13]  /*13d0*/  ISETP.NE.AND P0, PT, R0, 0x3, PT ;  /* 0x000000030000780c */ /* 0x000fda0003f05270 */
[----:B------:R-:W-:Y:S05]  /*13e0*/  @!P0 BRA `(.L_x_14) ;  /* 0x0000000000048947 */ /* 0x000fea0003800000 */
[----:B------:R-:W-:Y:S01]  /*13f0*/  BPT.TRAP 0x1 ;  /* 0x000000040000795c */ /* 0x000fe20000300000 */
.L_x_14:
[----:B------:R-:W0:Y:S01]  /*1400*/  S2UR UR5, SR_CgaCtaId ;  /* 0x00000000000579c3 */ /* 0x000e220000008800 */
[----:B------:R-:W-:Y:S01]  /*1410*/  UMOV UR4, 0x400 ;  /* 0x0000040000047882 */ /* 0x000fe20000000000 */
[----:B------:R-:W-:Y:S02]  /*1420*/  IMAD.U32 R0, RZ, RZ, UR40 ;  /* 0x00000028ff007e24 */ /* 0x000fe4000f8e00ff */
[----:B------:R-:W-:-:S03]  /*1430*/  IMAD.U32 R3, RZ, RZ, UR41 ;  /* 0x00000029ff037e24 */ /* 0x000fc6000f8e00ff */
[----:B------:R-:W-:Y:S01]  /*1440*/  SHF.L.U32 R0, R0, 0x1f, RZ ;  /* 0x0000001f00007819 */ /* 0x000fe200000006ff */
[----:B0-----:R-:W-:-:S06]  /*1450*/  ULEA UR4, UR5, UR4, 0x18 ;  /* 0x0000000405047291 */ /* 0x001fcc000f8ec03f */
[----:B------:R-:W-:-:S04]  /*1460*/  IMAD.U32 R6, RZ, RZ, UR4 ;  /* 0x00000004ff067e24 */ /* 0x000fc8000f8e00ff */
[----:B------:R-:W-:-:S04]  /*1470*/  IMAD R3, R3, 0x8, R6 ;  /* 0x0000000803037824 */ /* 0x000fc800078e0206 */
[----:B------:R0:W1:Y:S01]  /*1480*/  SYNCS.PHASECHK.TRANS64.TRYWAIT P1, [R3+URZ], R0 ;  /* 0x00000000030075a7 */ /* 0x000062000802017f */
[----:B------:R-:W-:Y:S05]  /*1490*/  @!P0 BRA `(.L_x_15) ;  /* 0x0000000000048947 */ /* 0x000fea0003800000 */
[----:B------:R-:W-:Y:S01]  /*14a0*/  BPT.TRAP 0x1 ;  /* 0x000000040000795c */ /* 0x000fe20000300000 */
.L_x_15:
[----:B------:R-:W-:-:S05]  /*14b0*/  IMAD.U32 R4, RZ, RZ, UR44 ;  /* 0x0000002cff047e24 */ /* 0x000fca000f8e00ff */
[----:B------:R-:W-:Y:S01]  /*14c0*/  ISETP.GE.AND P2, PT, R4, 0x1, PT ;  /* 0x000000010400780c */ /* 0x000fe20003f46270 */
[----:B-1----:R-:W-:-:S12]  /*14d0*/  @P1 BRA `(.L_x_16) ;  /* 0x0000000000081947 */ /* 0x002fd80003800000 */
[----:B------:R-:W1:Y:S02]  /*14e0*/  SYNCS.PHASECHK.TRANS64.TRYWAIT P1, [R3+URZ], R0 ;  /* 0x00000000030075a7 */ /* 0x000e64000802017f */
[----:B-1----:R-:W-:Y:S05]  /*14f0*/  @!P1 BRA `(.L_x_17) ;  /* 0x0000004000409947 */ /* 0x002fea0003800000 */
.L_x_16:
[----:B------:R-:W-:Y:S05]  /*1500*/  WARPSYNC.ALL ;  /* 0x0000000000007948 */ /* 0x000fea0003800000 */
[----:B------:R-:W-:Y:S01]  /*1510*/  R2UR UR4, R6 ;  /* 0x00000000060472ca */ /* 0x000fe200000e0000 */
[----:B------:R-:W-:Y:S01]  /*1520*/  WARPGROUP.ARRIVE ;  /* 0x00000000000079c5 */ /* 0x000fe20000000000 */
[----:B------:R-:W-:Y:S01]  /*1530*/  UMOV UR5, 0xc0000010 ;  /* 0xc000001000057882 */ /* 0x000fe20000000000 */
[----:B------:R-:W-:-:S10]  /*1540*/  UMOV UR7, 0xc0000010 ;  /* 0xc000001000077882 */ /* 0x000fd40000000000 */
[----:B------:R-:W-:-:S04]  /*1550*/  UIADD3 UR4, UR4, 0x7180, URZ ;  /* 0x0000718004047890 */ /* 0x000fc8000fffe03f */
[----:B------:R-:W-:-:S04]  /*1560*/  USHF.R.U32.HI UR4, URZ, 0x4, UR4 ;  /* 0x000000043f047899 */ /* 0x000fc80008011604 */
[----:B------:R-:W-:-:S04]  /*1570*/  ULOP3.LUT UR4, UR4, 0x3fff, URZ, 0xc0, !UPT ;  /* 0x00003fff04047892 */ /* 0x000fc8000f8ec03f */
[----:B------:R-:W-:Y:S02]  /*1580*/  ULOP3.LUT UR9, UR4, 0x10000, URZ, 0xfc, !UPT ;  /* 0x0001000004097892 */ /* 0x000fe4000f8efc3f */
[----:B------:R-:W-:Y:S02]  /*1590*/  ULEA UR4, UR41, UR45, 0x8 ;  /* 0x0000002d29047291 */ /* 0x000fe4000f8e403f */
[----:B------:R-:W-:-:S09]  /*15a0*/  ULEA UR6, UR41, UR9, 0x7 ;  /* 0x0000000929067291 */ /* 0x000fd2000f8e383f */
[----:B------:R-:W-:Y:S03]  /*15b0*/  IGMMA.64x64x32.S8.S8 R24, gdesc[UR4], RZ, !UPT, gsb0 ;  /* 0x01e00000041879f1 */ /* 0x000fe6000c0410ff */
[----:B------:R-:W-:Y:S02]  /*15c0*/  WARPGROUP.DEPBAR.LE gsb0, 0x0 ;  /* 0x00008000000079c5 */ /* 0x000fe40000010000 */
[----:B------:R-:W-:Y:S05]  /*15d0*/  @!P2 BRA `(.L_x_18) ;  /* 0x0000000000c8a947 */ /* 0x000fea0003800000 */
[----:B------:R-:W-:Y:S01]  /*15e0*/  UIADD3 UR4, UR41, 0x1, URZ ;  /* 0x0000000129047890 */ /* 0x000fe2000fffe03f */
[----:B01----:R-:W-:Y:S02]  /*15f0*/  IMAD.U32 R0, RZ, RZ, UR44 ;  /* 0x0000002cff007e24 */ /* 0x003fe4000f8e00ff */
[----:B------:R-:W-:Y:S01]  /*1600*/  IMAD.U32 R3, RZ, RZ, UR41 ;  /* 0x00000029ff037e24 */ /* 0x000fe2000f8e00ff */
[----:B------:R-:W-:-:S04]  /*1610*/  UISETP.NE.AND UP0, UPT, UR4, 0x7, UPT ;  /* 0x000000070400788c */ /* 0x000fc8000bf05270 */
[----:B------:R-:W-:Y:S02]  /*1620*/  USEL UR5, URZ, 0x1, UP0 ;  /* 0x000000013f057887 */ /* 0x000fe40008000000 */
[----:B------:R-:W-:Y:S02]  /*1630*/  USEL UR8, UR4, URZ, UP0 ;  /* 0x0000003f04087287 */ /* 0x000fe40008000000 */
[----:B------:R-:W-:-:S06]  /*1640*/  ULOP3.LUT UR5, UR40, UR5, URZ, 0x3c, !UPT ;  /* 0x0000000528057292 */ /* 0x000fcc000f8e3c3f */
[----:B------:R-:W-:-:S07]  /*1650*/  IMAD.U32 R7, RZ, RZ, UR5 ;  /* 0x00000005ff077e24 */ /* 0x000fce000f8e00ff */
.L_x_25:
[----:B0-----:R-:W-:Y:S05]  /*1660*/  @!P0 BRA `(.L_x_19) ;  /* 0x0000000000048947 */ /* 0x001fea0003800000 */
[----:B------:R-:W-:Y:S01]  /*1670*/  BPT.TRAP 0x1 ;  /* 0x000000040000795c */ /* 0x000fe20000300000 */
.L_x_19:
[----:B------:R-:W0:Y:S01]  /*1680*/  S2UR UR5, SR_CgaCtaId ;  /* 0x00000000000579c3 */ /* 0x000e220000008800 */
[----:B------:R-:W-:Y:S01]  /*1690*/  UMOV UR4, 0x400 ;  /* 0x0000040000047882 */ /* 0x000fe20000000000 */
[----:B------:R-:W-:Y:S01]  /*16a0*/  IMAD.U32 R5, RZ, RZ, UR8 ;  /* 0x00000008ff057e24 */ /* 0x000fe2000f8e00ff */
[----:B------:R-:W-:Y:S01]  /*16b0*/  SHF.L.U32 R4, R7, 0x1f, RZ ;  /* 0x0000001f07047819 */ /* 0x000fe200000006ff */
[----:B0-----:R-:W-:-:S06]  /*16c0*/  ULEA UR4, UR5, UR4, 0x18 ;  /* 0x0000000405047291 */ /* 0x001fcc000f8ec03f */
[----:B------:R-:W-:-:S04]  /*16d0*/  IMAD.U32 R6, RZ, RZ, UR4 ;  /* 0x00000004ff067e24 */ /* 0x000fc8000f8e00ff */
[----:B------:R-:W-:-:S04]  /*16e0*/  IMAD R5, R5, 0x8, R6 ;  /* 0x0000000805057824 */ /* 0x000fc800078e0206 */
[----:B------:R0:W1:Y:S01]  /*16f0*/  SYNCS.PHASECHK.TRANS64.TRYWAIT P1, [R5+URZ], R4 ;  /* 0x00000004050075a7 */ /* 0x000062000802017f */
[----:B------:R-:W-:Y:S05]  /*1700*/  @!P0 BRA `(.L_x_20) ;  /* 0x0000000000048947 */ /* 0x000fea0003800000 */
[----:B------:R-:W-:Y:S01]  /*1710*/  BPT.TRAP 0x1 ;  /* 0x000000040000795c */ /* 0x000fe20000300000 */
.L_x_20:
[----:B-1----:R-:W-:Y:S05]  /*1720*/  @P1 BRA `(.L_x_21) ;  /* 0x0000000000081947 */ /* 0x002fea0003800000 */
[----:B------:R-:W1:Y:S02]  /*1730*/  SYNCS.PHASECHK.TRANS64.TRYWAIT P1, [R5+URZ], R4 ;  /* 0x00000004050075a7 */ /* 0x000e64000802017f */
[----:B-1----:R-:W-:Y:S05]  /*1740*/  @!P1 BRA `(.L_x_22) ;  /* 0x0000003c00c09947 */ /* 0x002fea0003800000 */
.L_x_21:
[----:B------:R-:W-:Y:S01]  /*1750*/  ULEA UR4, UR8, UR45, 0x8 ;  /* 0x0000002d08047291 */ /* 0x000fe2000f8e403f */
[----:B------:R-:W-:Y:S01]  /*1760*/  WARPGROUP.ARRIVE ;  /* 0x00000000000079c5 */ /* 0x000fe20000000000 */
[----:B------:R-:W-:Y:S01]  /*1770*/  ULEA UR6, UR8, UR9, 0x7 ;  /* 0x0000000908067291 */ /* 0x000fe2000f8e383f */
[----:B------:R-:W-:Y:S01]  /*1780*/  UMOV UR5, 0xc0000010 ;  /* 0xc000001000057882 */ /* 0x000fe20000000000 */
[----:B------:R-:W-:-:S07]  /*1790*/  UMOV UR7, 0xc0000010 ;  /* 0xc000001000077882 */ /* 0x000fce0000000000 */
[----:B------:R-:W-:Y:S03]  /*17a0*/  IGMMA.64x64x32.S8.S8 R24, gdesc[UR4], R24, gsb0 ;  /* 0x01e00000041879f1 */ /* 0x000fe60008041018 */
[----:B------:R-:W-:Y:S02]  /*17b0*/  WARPGROUP.DEPBAR.LE gsb0, 0x0 ;  /* 0x00008000000079c5 */ /* 0x000fe40000010000 */
[----:B------:R-:W-:Y:S05]  /*17c0*/  @!P0 BRA `(.L_x_23) ;  /* 0x0000000000048947 */ /* 0x000fea0003800000 */
[----:B------:R-:W-:Y:S01]  /*17d0*/  BPT.TRAP 0x1 ;  /* 0x000000040000795c */ /* 0x000fe20000300000 */
.L_x_23:
[----:B01----:R-:W-:Y:S01]  /*17e0*/  IMAD R4, R3, 0x8, R6 ;  /* 0x0000000803047824 */ /* 0x003fe200078e0206 */
[----:B------:R-:W-:-:S03]  /*17f0*/  ISETP.GT.U32.AND P1, PT, R18, 0x1, PT ;  /* 0x000000011200780c */ /* 0x000fc60003f24070 */
[----:B------:R-:W-:-:S05]  /*1800*/  VIADD R4, R4, 0x38 ;  /* 0x0000003804047836 */ /* 0x000fca0000000000 */
[----:B------:R-:W-:-:S04]  /*1810*/  PRMT R4, RZ, 0x654, R4 ;  /* 0x00000654ff047816 */ /* 0x000fc80000000004 */
[----:B------:R0:W-:Y:S01]  /*1820*/  SYNCS.ARRIVE.TRANS64.RED.A1T0 RZ, [R4+URZ], RZ ;  /* 0x000000ff04ff79a7 */ /* 0x0001e2000810043f */
[----:B------:R-:W-:Y:S05]  /*1830*/  @P1 BRA `(.L_x_24) ;  /* 0x0000000000041947 */ /* 0x000fea0003800000 */
[----:B------:R-:W-:Y:S01]  /*1840*/  BPT.TRAP 0x1 ;  /* 0x000000040000795c */ /* 0x000fe20000300000 */
.L_x_24:
[----:B------:R-:W-:Y:S01]  /*1850*/  UIADD3 UR8, UR8, 0x1, URZ ;  /* 0x0000000108087890 */ /* 0x000fe2000fffe03f */
[C---:B------:R-:W-:Y:S01]  /*1860*/  ISETP.GT.AND P2, PT, R0.reuse, 0x1, PT ;  /* 0x000000010000780c */ /* 0x040fe20003f44270 */
[----:B------:R-:W-:Y:S02]  /*1870*/  VIADD R3, R3, 0x1 ;  /* 0x0000000103037836 */ /* 0x000fe40000000000 */
[----:B------:R-:W-:Y:S01]  /*1880*/  UISETP.NE.AND UP0, UPT, UR8, 0x7, UPT ;  /* 0x000000070800788c */ /* 0x000fe2000bf05270 */
[----:B------:R-:W-:Y:S02]  /*1890*/  VIADD R0, R0, 0xffffffff ;  /* 0xffffffff00007836 */ /* 0x000fe40000000000 */
[C---:B------:R-:W-:Y:S01]  /*18a0*/  ISETP.NE.AND P1, PT, R3.reuse, 0x7, PT ;  /* 0x000000070300780c */ /* 0x040fe20003f25270 */
[----:B------:R-:W-:Y:S02]  /*18b0*/  USEL UR4, URZ, 0x1, UP0 ;  /* 0x000000013f047887 */ /* 0x000fe40008000000 */
[----:B------:R-:W-:Y:S01]  /*18c0*/  USEL UR8, UR8, URZ, UP0 ;  /* 0x0000003f08087287 */ /* 0x000fe20008000000 */
[----:B------:R-:W-:-:S03]  /*18d0*/  SEL R3, R3, RZ, P1 ;  /* 0x000000ff03037207 */ /* 0x000fc60000800000 */
[----:B------:R-:W-:Y:S01]  /*18e0*/  LOP3.LUT R7, R7, UR4, RZ, 0x3c, !PT ;  /* 0x0000000407077c12 */ /* 0x000fe2000f8e3cff */
[----:B------:R-:W-:Y:S07]  /*18f0*/  @P2 BRA `(.L_x_25) ;  /* 0xfffffffc00582947 */ /* 0x000fee000383ffff */
.L_x_18:
[----:B01----:R-:W0:Y:S02]  /*1900*/  LDC R0, c[0x0][0x28c] ;  /* 0x0000a300ff007b82 */ /* 0x003e240000000800 */
[----:B0-----:R-:W-:-:S13]  /*1910*/  ISETP.GE.AND P1, PT, R0, 0x1, PT ;  /* 0x000000010000780c */ /* 0x001fda0003f26270 */
[----:B------:R-:W-:Y:S05]  /*1920*/  @!P1 BRA `(.L_x_26) ;  /* 0x0000000000409947 */ /* 0x000fea0003800000 */
[----:B------:R-:W-:Y:S05]  /*1930*/  @!P0 BRA `(.L_x_27) ;  /* 0x0000000000048947 */ /* 0x000fea0003800000 */
[----:B------:R-:W-:Y:S01]  /*1940*/  BPT.TRAP 0x1 ;  /* 0x000000040000795c */ /* 0x000fe20000300000 */
.L_x_27:
[----:B------:R-:W-:Y:S01]  /*1950*/  UIADD3 UR6, UR44, UR41, URZ ;  /* 0x000000292c067290 */ /* 0x000fe2000fffe03f */
[----:B------:R-:W-:-:S03]  /*1960*/  ISETP.GT.U32.AND P0, PT, R18, 0x1, PT ;  /* 0x000000011200780c */ /* 0x000fc60003f04070 */
[----:B------:R-:W-:-:S04]  /*1970*/  UIMAD.WIDE.U32 UR4, UR6, 0x24924925, URZ ;  /* 0x24924925060478a5 */ /* 0x000fc8000f8e003f */
[----:B------:R-:W-:-:S04]  /*1980*/  UIADD3 UR4, UR6, -UR5, URZ ;  /* 0x8000000506047290 */ /* 0x000fc8000fffe03f */
[----:B------:R-:W-:-:S04]  /*1990*/  ULEA.HI UR4, UR4, UR5, URZ, 0x1f ;  /* 0x0000000504047291 */ /* 0x000fc8000f8ff83f */
[----:B------:R-:W-:-:S04]  /*19a0*/  USHF.R.U32.HI UR4, URZ, 0x2, UR4 ;  /* 0x000000023f047899 */ /* 0x000fc80008011604 */
[----:B------:R-:W-:-:S06]  /*19b0*/  UIMAD UR4, UR4, -0x7, UR6 ;  /* 0xfffffff9040478a4 */ /* 0x000fcc000f8e0206 */
[----:B------:R-:W-:-:S04]  /*19c0*/  IMAD.U32 R3, RZ, RZ, UR4 ;  /* 0x00000004ff037e24 */ /* 0x000fc8000f8e00ff */
[----:B------:R-:W-:-:S04]  /*19d0*/  IMAD R0, R3, 0x8, R6 ;  /* 0x0000000803007824 */ /* 0x000fc800078e0206 */
[----:B------:R-:W-:-:S05]  /*19e0*/  VIADD R0, R0, 0x38 ;  /* 0x0000003800007836 */ /* 0x000fca0000000000 */
[----:B------:R-:W-:-:S04]  /*19f0*/  PRMT R0, RZ, 0x654, R0 ;  /* 0x00000654ff007816 */ /* 0x000fc80000000000 */
[----:B------:R0:W-:Y:S01]  /*1a00*/  SYNCS.ARRIVE.TRANS64.RED.A1T0 RZ, [R0+URZ], RZ ;  /* 0x000000ff00ff79a7 */ /* 0x0001e2000810043f */
[----:B------:R-:W-:Y:S05]  /*1a10*/  @P0 BRA `(.L_x_26) ;  /* 0x0000000000040947 */ /* 0x000fea0003800000 */
[----:B------:R-:W-:Y:S01]  /*1a20*/  BPT.TRAP 0x1 ;  /* 0x000000040000795c */ /* 0x000fe20000300000 */
.L_x_26:
[----:B------:R-:W-:Y:S01]  /*1a30*/  IMAD.SHL.U32 R64, R64, 0x40, RZ ;  /* 0x0000004040407824 */ /* 0x000fe200078e00ff */
[----:B------:R-:W-:Y:S01]  /*1a40*/  UIADD3 UR41, UR43, UR41, URZ ;  /* 0x000000292b297290 */ /* 0x000fe2000fffe03f */
[----:B------:R-:W-:Y:S01]  /*1a50*/  IMAD.SHL.U32 R3, R65, 0x80, RZ ;  /* 0x0000008041037824 */ /* 0x000fe200078e00ff */
[----:B------:R-:W-:Y:S01]  /*1a60*/  ULDC UR7, c[0x0][0x288] ;  /* 0x0000a20000077ab9 */ /* 0x000fe20000000800 */
[----:B------:R-:W-:Y:S01]  /*1a70*/  ULDC UR10, c[0x0][0x284] ;  /* 0x0000a100000a7ab9 */ /* 0x000fe20000000800 */
[----:B------:R-:W-:Y:S01]  /*1a80*/  UISETP.GT.U32.AND UP0, UPT, UR41, 0x6, UPT ;  /* 0x000000062900788c */ /* 0x000fe2000bf04070 */
[C---:B------:R-:W-:Y:S01]  /*1a90*/  ISETP.GE.AND P0, PT, R64.reuse, UR7, PT ;  /* 0x0000000740007c0c */ /* 0x040fe2000bf06270 */
[----:B------:R-:W-:Y:S01]  /*1aa0*/  UIMAD.WIDE.U32 UR4, UR41, 0x24924925, URZ ;  /* 0x24924925290478a5 */ /* 0x000fe2000f8e003f */
[----:B------:R-:W-:Y:S01]  /*1ab0*/  SHF.R.S32.HI R12, RZ, 0x1f, R67 ;  /* 0x0000001fff0c7819 */ /* 0x000fe20000011443 */
[----:B------:R-:W-:Y:S01]  /*1ac0*/  UISETP.LT.U32.AND UP0, UPT, UR43, 0x7, UP0 ;  /* 0x000000072b00788c */ /* 0x000fe20008701070 */
[----:B------:R-:W-:Y:S01]  /*1ad0*/  ISETP.GE.OR P0, PT, R3, UR10, P0 ;  /* 0x0000000a03007c0c */ /* 0x000fe20008706670 */
[----:B------:R-:W-:Y:S01]  /*1ae0*/  UIADD3 UR4, UR41, -UR5, URZ ;  /* 0x8000000529047290 */ /* 0x000fe2000fffe03f */
[----:B------:R-:W-:Y:S01]  /*1af0*/  LOP3.LUT R8, R64, 0x6, R59, 0xf8, !PT ;  /* 0x0000000640087812 */ /* 0x000fe200078ef83b */
[----:B------:R-:W-:-:S02]  /*1b00*/  UISETP.GE.U32.AND UP1, UPT, UR43, 0x7, UPT ;  /* 0x000000072b00788c */ /* 0x000fc4000bf26070 */
[----:B------:R-:W-:Y:S01]  /*1b10*/  USEL UR6, URZ, 0x1, !UP0 ;  /* 0x000000013f067887 */ /* 0x000fe2000c000000 */
[--C-:B------:R-:W-:Y:S01]  /*1b20*/  SHF.R.S32.HI R9, RZ, 0x1f, R8.reuse ;  /* 0x0000001fff097819 */ /* 0x100fe20000011408 */
[----:B------:R-:W-:Y:S01]  /*1b30*/  ULEA.HI UR4, UR4, UR5, URZ, 0x1f ;  /* 0x0000000504047291 */ /* 0x000fe2000f8ff83f */
[----:B------:R-:W-:Y:S01]  /*1b40*/  ULDC.64 UR8, c[0x0][0x5d0] ;  /* 0x0001740000087ab9 */ /* 0x000fe20000000a00 */
[----:B------:R-:W-:Y:S01]  /*1b50*/  ULOP3.LUT UR40, UR40, UR6, URZ, 0x3c, !UPT ;  /* 0x0000000628287292 */ /* 0x000fe2000f8e3c3f */
[----:B0-----:R-:W-:Y:S01]  /*1b60*/  IMAD R0, R12, UR8, RZ ;  /* 0x000000080c007c24 */ /* 0x001fe2000f8e02ff */
[----:B------:R-:W-:Y:S01]  /*1b70*/  USHF.R.U32.HI UR4, URZ, 0x2, UR4 ;  /* 0x000000023f047899 */ /* 0x000fe20008011604 */
[----:B------:R-:W-:-:S03]  /*1b80*/  IMAD.WIDE.U32 R4, R67, UR8, R8 ;  /* 0x0000000843047c25 */ /* 0x000fc6000f8e0008 */
[----:B------:R-:W-:Y:S01]  /*1b90*/  @UP1 ULOP3.LUT UR40, UR40, 0x1, UR4, 0x78, !UPT ;  /* 0x0000000128281892 */ /* 0x000fe2000f8e7804 */
[----:B------:R-:W-:Y:S01]  /*1ba0*/  IMAD R7, R67, UR9, R0 ;  /* 0x0000000943077c24 */ /* 0x000fe2000f8e0200 */
[----:B------:R-:W-:Y:S01]  /*1bb0*/  UIMAD UR41, UR4, -0x7, UR41 ;  /* 0xfffffff9042978a4 */ /* 0x000fe2000f8e0229 */
[----:B------:R-:W-:Y:S02]  /*1bc0*/  IMAD.MOV.U32 R0, RZ, RZ, -0x1 ;  /* 0xffffffffff007424 */ /* 0x000fe400078e00ff */
[----:B------:R-:W-:Y:S01]  /*1bd0*/  IMAD.IADD R5, R5, 0x1, R7 ;  /* 0x0000000105057824 */ /* 0x000fe200078e0207 */
[----:B------:R-:W-:Y:S08]  /*1be0*/  @P0 BRA `(.L_x_28) ;  /* 0x0000001c001c0947 */ /* 0x000ff00003800000 */
[----:B------:R-:W0:Y:S01]  /*1bf0*/  LDC.64 R10, c[0x0][0x5c8] ;  /* 0x00017200ff0a7b82 */ /* 0x000e220000000a00 */
[----:B------:R-:W-:Y:S01]  /*1c00*/  IMAD.WIDE R14, R65, 0x80, R22 ;  /* 0x00000080410e7825 */ /* 0x000fe200078e0216 */
[----:B------:R-:W-:Y:S01]  /*1c10*/  ULDC.64 UR4, c[0x0][0x5c0] ;  /* 0x0001700000047ab9 */ /* 0x000fe20000000a00 */
[----:B------:R-:W-:Y:S02]  /*1c20*/  BSSY B0, `(.L_x_28) ;  /* 0x00001c3000007945 */ /* 0x000fe40003800000 */
[----:B------:R-:W-:Y:S02]  /*1c30*/  IMAD.IADD R66, R62, 0x1, -R3 ;  /* 0x000000013e427824 */ /* 0x000fe400078e0a03 */
[----:B------:R-:W-:Y:S02]  /*1c40*/  IMAD.IADD R64, R57, 0x1, -R64 ;  /* 0x0000000139407824 */ /* 0x000fe400078e0a40 */
[-C--:B0-----:R-:W-:Y:S02]  /*1c50*/  IMAD R6, R15, R10.reuse, RZ ;  /* 0x0000000a0f067224 */ /* 0x081fe400078e02ff */
[----:B------:R-:W-:-:S04]  /*1c60*/  IMAD.WIDE.U32 R4, R14, R10, R4 ;  /* 0x0000000a0e047225 */ /* 0x000fc800078e0004 */
[----:B------:R-:W-:Y:S01]  /*1c70*/  IMAD R7, R14, R11, R6 ;  /* 0x0000000b0e077224 */ /* 0x000fe200078e0206 */
[----:B------:R-:W-:-:S03]  /*1c80*/  IADD3 R6, P0, R4, UR4, RZ ;  /* 0x0000000404067c10 */ /* 0x000fc6000ff1e0ff */
[----:B------:R-:W-:Y:S01]  /*1c90*/  IMAD.IADD R7, R5, 0x1, R7 ;  /* 0x0000000105077824 */ /* 0x000fe200078e0207 */
[----:B------:R-:W-:-:S04]  /*1ca0*/  LEA R4, P1, R10, R6, 0x3 ;  /* 0x000000060a047211 */ /* 0x000fc800078218ff */
[----:B------:R-:W-:Y:S02]  /*1cb0*/  IADD3.X R7, R7, UR5, RZ, P0, !PT ;  /* 0x0000000507077c10 */ /* 0x000fe400087fe4ff */
[----:B-----5:R-:W-:Y:S02]  /*1cc0*/  ISETP.NE.AND P0, PT, R56, RZ, PT ;  /* 0x000000ff3800720c */ /* 0x020fe40003f05270 */
[----:B------:R-:W-:-:S11]  /*1cd0*/  LEA.HI.X R5, R10, R7, R11, 0x3, P1 ;  /* 0x000000070a057211 */ /* 0x000fd600008f1c0b */
[----:B------:R-:W-:Y:S05]  /*1ce0*/  @!P0 BRA `(.L_x_29) ;  /* 0x0000001400188947 */ /* 0x000fea0003800000 */
[----:B------:R-:W0:Y:S01]  /*1cf0*/  LDC.64 R68, c[0x0][0x5b0] ;  /* 0x00016c00ff447b82 */ /* 0x000e220000000a00 */
[----:B------:R-:W-:Y:S01]  /*1d00*/  ULDC.64 UR4, c[0x0][0x5b8] ;  /* 0x00016e0000047ab9 */ /* 0x000fe20000000a00 */
[----:B------:R-:W-:Y:S01]  /*1d10*/  ISETP.GE.AND P3, PT, R64, 0x1, PT ;  /* 0x000000014000780c */ /* 0x000fe20003f66270 */
[----:B------:R-:W-:Y:S01]  /*1d20*/  IMAD R10, R12, UR4, RZ ;  /* 0x000000040c0a7c24 */ /* 0x000fe2000f8e02ff */
[----:B------:R-:W-:Y:S01]  /*1d30*/  BSSY B1, `(.L_x_30) ;  /* 0x000000e000017945 */ /* 0x000fe20003800000 */
[C---:B------:R-:W-:Y:S01]  /*1d40*/  IMAD.WIDE.U32 R20, R67.reuse, UR4, R8 ;  /* 0x0000000443147c25 */ /* 0x040fe2000f8e0008 */
[----:B------:R-:W-:Y:S02]  /*1d50*/  ISETP.LT.OR P1, PT, R66, 0x1, !P3 ;  /* 0x000000014200780c */ /* 0x000fe40005f21670 */
[----:B------:R-:W1:Y:S01]  /*1d60*/  LDC.64 R70, c[0x0][0x5a8] ;  /* 0x00016a00ff467b82 */ /* 0x000e620000000a00 */
[----:B------:R-:W-:Y:S02]  /*1d70*/  IMAD R13, R67, UR5, R10 ;  /* 0x00000005430d7c24 */ /* 0x000fe4000f8e020a */
[----:B------:R-:W-:-:S02]  /*1d80*/  IMAD.MOV.U32 R12, RZ, RZ, R20 ;  /* 0x000000ffff0c7224 */ /* 0x000fc400078e0014 */
[----:B------:R-:W-:Y:S02]  /*1d90*/  IMAD.IADD R13, R21, 0x1, R13 ;  /* 0x00000001150d7824 */ /* 0x000fe400078e020d */
[-C--:B0-----:R-:W-:Y:S02]  /*1da0*/  IMAD R3, R15, R68.reuse, RZ ;  /* 0x000000440f037224 */ /* 0x081fe400078e02ff */
[----:B------:R-:W-:-:S04]  /*1db0*/  IMAD.WIDE.U32 R8, R14, R68, R12 ;  /* 0x000000440e087225 */ /* 0x000fc800078e000c */
[----:B------:R-:W-:Y:S01]  /*1dc0*/  IMAD R65, R14, R69, R3 ;  /* 0x000000450e417224 */ /* 0x000fe200078e0203 */
[----:B-1----:R-:W-:-:S04]  /*1dd0*/  IADD3 R8, P0, R8, R70, RZ ;  /* 0x0000004608087210 */ /* 0x002fc80007f1e0ff */
[----:B------:R-:W-:Y:S01]  /*1de0*/  IADD3.X R9, R71, R9, R65, P0, !PT ;  /* 0x0000000947097210 */ /* 0x000fe200007fe441 */
[----:B------:R-:W-:Y:S08]  /*1df0*/  @P1 BRA `(.L_x_31) ;  /* 0x0000000000041947 */ /* 0x000ff00003800000 */
[----:B------:R0:W5:Y:S02]  /*1e00*/  LDG.E.U8 R63, desc[UR38][R8.64] ;  /* 0x00000026083f7981 */ /* 0x000164000c1e1100 */
.L_x_31:
[----:B------:R-:W-:Y:S05]  /*1e10*/  BSYNC B1 ;  /* 0x0000000000017941 */ /* 0x000fea0003800000 */
.L_x_30:
[----:B-----5:R-:W-:Y:S01]  /*1e20*/  LOP3.LUT R3, R63, 0xffff, RZ, 0xc0, !PT ;  /* 0x0000ffff3f037812 */ /* 0x020fe200078ec0ff */
[C---:B------:R-:W-:Y:S01]  /*1e30*/  IMAD.SHL.U32 R10, R68.reuse, 0x8, RZ ;  /* 0x00000008440a7824 */ /* 0x040fe200078e00ff */
[----:B------:R-:W-:Y:S01]  /*1e40*/  SHF.L.U64.HI R11, R68, 0x3, R69 ;  /* 0x00000003440b7819 */ /* 0x000fe20000010245 */
[----:B------:R-:W-:Y:S01]  /*1e50*/  BSSY B1, `(.L_x_32) ;  /* 0x000000e000017945 */ /* 0x000fe20003800000 */
[----:B------:R-:W-:Y:S02]  /*1e60*/  PRMT R3, R3, 0x8880, RZ ;  /* 0x0000888003037816 */ /* 0x000fe400000000ff */
[----:B------:R-:W-:Y:S01]  /*1e70*/  ISETP.GE.AND P2, PT, R64, 0x2, PT ;  /* 0x000000024000780c */ /* 0x000fe20003f46270 */
[----:B------:R-:W-:-:S03]  /*1e80*/  IMAD.WIDE.U32 R10, R14, R68, R10 ;  /* 0x000000440e0a7225 */ /* 0x000fc600078e000a */
[----:B------:R-:W-:Y:S01]  /*1e90*/  ISETP.LT.OR P0, PT, R66, 0x1, !P2 ;  /* 0x000000014200780c */ /* 0x000fe20005701670 */
[----:B------:R-:W-:Y:S01]  /*1ea0*/  IMAD R14, R3, R56, RZ ;  /* 0x00000038030e7224 */ /* 0x000fe200078e02ff */
[----:B------:R-:W-:Y:S01]  /*1eb0*/  IADD3 R10, P4, P5, R20, R70, R10 ;  /* 0x00000046140a7210 */ /* 0x000fe20007d9e00a */
[----:B------:R-:W-:Y:S02]  /*1ec0*/  IMAD.IADD R15, R65, 0x1, R11 ;  /* 0x00000001410f7824 */ /* 0x000fe400078e020b */
[----:B------:R-:W-:-:S05]  /*1ed0*/  @!P1 IMAD R3, R24, R19, R14 ;  /* 0x0000001318039224 */ /* 0x000fca00078e020e */
[----:B------:R1:W-:Y:S03]  /*1ee0*/  @!P1 STG.E.U8 desc[UR38][R6.64], R3 ;  /* 0x0000000306009986 */ /* 0x0003e6000c101126 */
[----:B------:R-:W-:Y:S05]  /*1ef0*/  @P0 BRA `(.L_x_33) ;  /* 0x00000000000c0947 */ /* 0x000fea0003800000 */
[----:B------:R-:W1:Y:S02]  /*1f00*/  LDG.E.U8 R63, desc[UR38][R8.64+0x1] ;  /* 0x00000126083f7981 */ /* 0x000e64000c1e1100 */
[----:B-1----:R-:W-:-:S05]  /*1f10*/  PRMT R3, R63, 0x8880, RZ ;  /* 0x000088803f037816 */ /* 0x002fca00000000ff */
[----:B------:R-:W-:-:S07]  /*1f20*/  IMAD R14, R3, R56, RZ ;  /* 0x00000038030e7224 */ /* 0x000fce00078e02ff */
.L_x_33:
[----:B------:R-:W-:Y:S05]  /*1f30*/  BSYNC B1 ;  /* 0x0000000000017941 */ /* 0x000fea0003800000 */
.L_x_32:
[----:B------:R-:W-:Y:S01]  /*1f40*/  ISETP.LT.OR P3, PT, R66, 0x9, !P3 ;  /* 0x000000094200780c */ /* 0x000fe20005f61670 */
[----:B------:R-:W-:Y:S01]  /*1f50*/  @!P0 IMAD R25, R25, R19, R14 ;  /* 0x0000001319198224 */ /* 0x000fe200078e020e */
[C---:B------:R-:W-:Y:S01]  /*1f60*/  ISETP.GE.AND P1, PT, R64.reuse, 0x9, PT ;  /* 0x000000094000780c */ /* 0x040fe20003f26270 */
[----:B------:R-:W-:Y:S01]  /*1f70*/  BSSY B1, `(.L_x_34) ;  /* 0x000000b000017945 */ /* 0x000fe20003800000 */
[----:B------:R-:W-:Y:S02]  /*1f80*/  IADD3.X R11, R13, R71, R15, P4, P5 ;  /* 0x000000470d0b7210 */ /* 0x000fe400027ea40f */
[----:B------:R2:W-:Y:S01]  /*1f90*/  @!P0 STG.E.U8 desc[UR38][R6.64+0x1], R25 ;  /* 0x0000011906008986 */ /* 0x0005e2000c101126 */
[----:B------:R-:W-:Y:S02]  /*1fa0*/  ISETP.GE.AND P0, PT, R64, 0xa, PT ;  /* 0x0000000a4000780c */ /* 0x000fe40003f06270 */
[C---:B------:R-:W-:Y:S02]  /*1fb0*/  ISETP.LT.OR P2, PT, R66.reuse, 0x9, !P2 ;  /* 0x000000094200780c */ /* 0x040fe40005741670 */
[----:B------:R-:W-:-:S02]  /*1fc0*/  ISETP.LT.OR P5, PT, R66, 0x1, !P1 ;  /* 0x000000014200780c */ /* 0x000fc40004fa1670 */
[----:B------:R-:W-:Y:S01]  /*1fd0*/  ISETP.LT.OR P4, PT, R66, 0x1, !P0 ;  /* 0x000000014200780c */ /* 0x000fe20004781670 */
[----:B------:R-:W-:-:S12]  /*1fe0*/  @P3 BRA `(.L_x_35) ;  /* 0x00000000000c3947 */ /* 0x000fd80003800000 */
[----:B------:R-:W1:Y:S02]  /*1ff0*/  LDG.E.U8 R63, desc[UR38][R10.64] ;  /* 0x000000260a3f7981 */ /* 0x000e64000c1e1100 */
[----:B-1----:R-:W-:-:S05]  /*2000*/  PRMT R3, R63, 0x8880, RZ ;  /* 0x000088803f037816 */ /* 0x002fca00000000ff */
[----:B------:R-:W-:-:S07]  /*2010*/  IMAD R14, R3, R56, RZ ;  /* 0x00000038030e7224 */ /* 0x000fce00078e02ff */
.L_x_35:
[----:B------:R-:W-:Y:S05]  /*2020*/  BSYNC B1 ;  /* 0x0000000000017941 */ /* 0x000fea0003800000 */
.L_x_34:
[----:B-1----:R-:W-:Y:S01]  /*2030*/  @!P3 IMAD R3, R26, R19, R14 ;  /* 0x000000131a03b224 */ /* 0x002fe200078e020e */
[----:B------:R-:W-:Y:S04]  /*2040*/  BSSY B1, `(.L_x_36) ;  /* 0x0000006000017945 */ /* 0x000fe80003800000 */
[----:B------:R1:W-:Y:S01]  /*2050*/  @!P3 STG.E.U8 desc[UR38][R4.64], R3 ;  /* 0x000000030400b986 */ /* 0x0003e2000c101126 */
[----:B------:R-:W-:Y:S05]  /*2060*/  @P2 BRA `(.L_x_37) ;  /* 0x00000000000c2947 */ /* 0x000fea0003800000 */
[----:B------:R-:W1:Y:S02]  /*2070*/  LDG.E.U8 R63, desc[UR38][R10.64+0x1] ;  /* 0x000001260a3f7981 */ /* 0x000e64000c1e1100 */
[----:B-1----:R-:W-:-:S05]  /*2080*/  PRMT R3, R63, 0x8880, RZ ;  /* 0x000088803f037816 */ /* 0x002fca00000000ff */
[----:B------:R-:W-:-:S07]  /*2090*/  IMAD R14, R3, R56, RZ ;  /* 0x00000038030e7224 */ /* 0x000fce00078e02ff */
.L_x_37:
[----:B------:R-:W-:Y:S05]  /*20a0*/  BSYNC B1 ;  /* 0x0000000000017941 */ /* 0x000fea0003800000 */
.L_x_36:
[----:B------:R-:W-:Y:S01]  /*20b0*/  @!P2 IMAD R27, R27, R19, R14 ;  /* 0x000000131b1ba224 */ /* 0x000fe200078e020e */
[----:B------:R-:W-:Y:S04]  /*20c0*/  BSSY B1, `(.L_x_38) ;  /* 0x0000006000017945 */ /* 0x000fe80003800000 */
[----:B------:R3:W-:Y:S01]  /*20d0*/  @!P2 STG.E.U8 desc[UR38][R4.64+0x1], R27 ;  /* 0x0000011b0400a986 */ /* 0x0007e2000c101126 */
[----:B------:R-:W-:Y:S05]  /*20e0*/  @P5 BRA `(.L_x_39) ;  /* 0x00000000000c5947 */ /* 0x000fea0003800000 */
[----:B------:R-:W1:Y:S02]  /*20f0*/  LDG.E.U8 R63, desc[UR38][R8.64+0x8] ;  /* 0x00000826083f7981 */ /* 0x000e64000c1e1100 */
[----:B-1----:R-:W-:-:S05]  /*2100*/  PRMT R3, R63, 0x8880, RZ ;  /* 0x000088803f037816 */ /* 0x002fca00000000ff */
[----:B------:R-:W-:-:S07]  /*2110*/  IMAD R14, R3, R56, RZ ;  /* 0x00000038030e7224 */ /* 0x000fce00078e02ff */
.L_x_39:
[----:B------:R-:W-:Y:S05]  /*2120*/  BSYNC B1 ;  /* 0x0000000000017941 */ /* 0x000fea0003800000 */
.L_x_38:
[----:B-1----:R-:W-:Y:S01]  /*2130*/  @!P5 IMAD R3, R28, R19, R14 ;  /* 0x000000131c03d224 */ /* 0x002fe200078e020e */
[----:B------:R-:W-:Y:S04]  /*2140*/  BSSY B1, `(.L_x_40) ;  /* 0x0000006000017945 */ /* 0x000fe80003800000 */
[----:B------:R1:W-:Y:S01]  /*2150*/  @!P5 STG.E.U8 desc[UR38][R6.64+0x8], R3 ;  /* 0x000008030600d986 */ /* 0x0003e2000c101126 */
[----:B------:R-:W-:Y:S05]  /*2160*/  @P4 BRA `(.L_x_41) ;  /* 0x00000000000c4947 */ /* 0x000fea0003800000 */
[----:B------:R-:W1:Y:S02]  /*2170*/  LDG.E.U8 R63, desc[UR38][R8.64+0x9] ;  /* 0x00000926083f7981 */ /* 0x000e64000c1e1100 */
[----:B-1----:R-:W-:-:S05]  /*2180*/  PRMT R3, R63, 0x8880, RZ ;  /* 0x000088803f037816 */ /* 0x002fca00000000ff */
[----:B------:R-:W-:-:S07]  /*2190*/  IMAD R14, R3, R56, RZ ;  /* 0x00000038030e7224 */ /* 0x000fce00078e02ff */
.L_x_41:
[----:B------:R-:W-:Y:S05]  /*21a0*/  BSYNC B1 ;  /* 0x0000000000017941 */ /* 0x000fea0003800000 */
.L_x_40:
[----:B------:R-:W-:Y:S01]  /*21b0*/  ISETP.LT.OR P1, PT, R66, 0x9, !P1 ;  /* 0x000000094200780c */ /* 0x000fe20004f21670 */
[----:B------:R-:W-:Y:S01]  /*21c0*/  @!P4 IMAD R29, R29, R19, R14 ;  /* 0x000000131d1dc224 */ /* 0x000fe200078e020e */
[C---:B------:R-:W-:Y:S01]  /*21d0*/  ISETP.GE.AND P3, PT, R64.reuse, 0x11, PT ;  /* 0x000000114000780c */ /* 0x040fe20003f66270 */
[----:B------:R-:W-:Y:S01]  /*21e0*/  BSSY B1, `(.L_x_42) ;  /* 0x000000a000017945 */ /* 0x000fe20003800000 */
[----:B------:R-:W-:Y:S02]  /*21f0*/  ISETP.GE.AND P2, PT, R64, 0x12, PT ;  /* 0x000000124000780c */ /* 0x000fe40003f46270 */
[----:B------:R4:W-:Y:S01]  /*2200*/  @!P4 STG.E.U8 desc[UR38][R6.64+0x9], R29 ;  /* 0x0000091d0600c986 */ /* 0x0009e2000c101126 */
[C---:B------:R-:W-:Y:S02]  /*2210*/  ISETP.LT.OR P0, PT, R66.reuse, 0x9, !P0 ;  /* 0x000000094200780c */ /* 0x040fe40004701670 */
[C---:B------:R-:W-:Y:S02]  /*2220*/  ISETP.LT.OR P5, PT, R66.reuse, 0x1, !P3 ;  /* 0x000000014200780c */ /* 0x040fe40005fa1670 */
[----:B------:R-:W-:-:S02]  /*2230*/  ISETP.LT.OR P4, PT, R66, 0x1, !P2 ;  /* 0x000000014200780c */ /* 0x000fc40005781670 */
[----:B------:R-:W-:Y:S11]  /*2240*/  @P1 BRA `(.L_x_43) ;  /* 0x00000000000c1947 */ /* 0x000ff60003800000 */
[----:B------:R-:W1:Y:S02]  /*2250*/  LDG.E.U8 R63, desc[UR38][R10.64+0x8] ;  /* 0x000008260a3f7981 */ /* 0x000e64000c1e1100 */
[----:B-1----:R-:W-:-:S05]  /*2260*/  PRMT R3, R63, 0x8880, RZ ;  /* 0x000088803f037816 */ /* 0x002fca00000000ff */
[----:B------:R-:W-:-:S07]  /*2270*/  IMAD R14, R3, R56, RZ ;  /* 0x00000038030e7224 */ /* 0x000fce00078e02ff */
.L_x_43:
[----:B------:R-:W-:Y:S05]  /*2280*/  BSYNC B1 ;  /* 0x0000000000017941 */ /* 0x000fea0003800000 */
.L_x_42:
[----:B-1----:R-:W-:Y:S01]  /*2290*/  @!P1 IMAD R3, R30, R19, R14 ;  /* 0x000000131e039224 */ /* 0x002fe200078e020e */
[----:B------:R-:W-:Y:S04]  /*22a0*/  BSSY B1, `(.L_x_44) ;  /* 0x0000006000017945 */ /* 0x000fe80003800000 */
[----:B------:R1:W-:Y:S01]  /*22b0*/  @!P1 STG.E.U8 desc[UR38][R4.64+0x8], R3 ;  /* 0x0000080304009986 */ /* 0x0003e2000c101126 */
[----:B------:R-:W-:Y:S05]  /*22c0*/  @P0 BRA `(.L_x_45) ;  /* 0x00000000000c0947 */ /* 0x000fea0003800000 */
[----:B------:R-:W1:Y:S02]  /*22d0*/  LDG.E.U8 R63, desc[UR38][R10.64+0x9] ;  /* 0x000009260a3f7981 */ /* 0x000e64000c1e1100 */
[----:B-1----:R-:W-:-:S05]  /*22e0*/  PRMT R3, R63, 0x8880, RZ ;  /* 0x000088803f037816 */ /* 0x002fca00000000ff */
[----:B------:R-:W-:-:S07]  /*22f0*/  IMAD R14, R3, R56, RZ ;  /* 0x00000038030e7224 */ /* 0x000fce00078e02ff */
.L_x_45:
[----:B------:R-:W-:Y:S05]  /*2300*/  BSYNC B1 ;  /* 0x0000000000017941 */ /* 0x000fea0003800000 */
.L_x_44:
[----:B------:R-:W-:Y:S01]  /*2310*/  @!P0 IMAD R31, R31, R19, R14 ;  /* 0x000000131f1f8224 */ /* 0x000fe200078e020e */
[----:B------:R-:W-:Y:S04]  /*2320*/  BSSY B1, `(.L_x_46) ;  /* 0x0000006000017945 */ /* 0x000fe80003800000 */
[----:B------:R0:W-:Y:S01]  /*2330*/  @!P0 STG.E.U8 desc[UR38][R4.64+0x9], R31 ;  /* 0x0000091f04008986 */ /* 0x0001e2000c101126 */
[----:B------:R-:W-:Y:S05]  /*2340*/  @P5 BRA `(.L_x_47) ;  /* 0x00000000000c5947 */ /* 0x000fea0003800000 */
[----:B------:R-:W1:Y:S02]  /*2350*/  LDG.E.U8 R63, desc[UR38][R8.64+0x10] ;  /* 0x00001026083f7981 */ /* 0x000e64000c1e1100 */
[----:B-1----:R-:W-:-:S05]  /*2360*/  PRMT R3, R63, 0x8880, RZ ;  /* 0x000088803f037816 */ /* 0x002fca00000000ff */
[----:B------:R-:W-:-:S07]  /*2370*/  IMAD R14, R3, R56, RZ ;  /* 0x00000038030e7224 */ /* 0x000fce00078e02ff */
.L_x_47:
[----:B------:R-:W-:Y:S05]  /*2380*/  BSYNC B1 ;  /* 0x0000000000017941 */ /* 0x000fea0003800000 */
.L_x_46:
[----:B-1----:R-:W-:Y:S01]  /*2390*/  @!P5 IMAD R3, R32, R19, R14 ;  /* 0x000000132003d224 */ /* 0x002fe200078e020e */
[----:B------:R-:W-:Y:S04]  /*23a0*/  BSSY B1, `(.L_x_48) ;  /* 0x0000006000017945 */ /* 0x000fe80003800000 */
[----:B------:R1:W-:Y:S01]  /*23b0*/  @!P5 STG.E.U8 desc[UR38][R6.64+0x10], R3 ;  /* 0x000010030600d986 */ /* 0x0003e2000c101126 */
[----:B------:R-:W-:Y:S05]  /*23c0*/  @P4 BRA `(.L_x_49) ;  /* 0x00000000000c4947 */ /* 0x000fea0003800000 */
[----:B------:R-:W1:Y:S02]  /*23d0*/  LDG.E.U8 R63, desc[UR38][R8.64+0x11] ;  /* 0x00001126083f7981 */ /* 0x000e64000c1e1100 */
[----:B-1----:R-:W-:-:S05]  /*23e0*/  PRMT R3, R63, 0x8880, RZ ;  /* 0x000088803f037816 */ /* 0x002fca00000000ff */
[----:B------:R-:W-:-:S07]  /*23f0*/  IMAD R14, R3, R56, RZ ;  /* 0x00000038030e7224 */ /* 0x000fce00078e02ff */
.L_x_49:
[----:B------:R-:W-:Y:S05]  /*2400*/  BSYNC B1 ;  /* 0x0000000000017941 */ /* 0x000fea0003800000 */
.L_x_48:
        /* <DEDUP_REMOVED lines=13> */
.L_x_51:
[----:B------:R-:W-:Y:S05]  /*24e0*/  BSYNC B1 ;  /* 0x0000000000017941 */ /* 0x000fea0003800000 */
.L_x_50:
[----:B-1----:R-:W-:Y:S01]  /*24f0*/  @!P3 IMAD R3, R34, R19, R14 ;  /* 0x000000132203b224 */ /* 0x002fe200078e020e */
[----:B------:R-:W-:Y:S04]  /*2500*/  BSSY B1, `(.L_x_52) ;  /* 0x0000006000017945 */ /* 0x000fe80003800000 */
[----:B------:R1:W-:Y:S01]  /*2510*/  @!P3 STG.E.U8 desc[UR38][R4.64+0x10], R3 ;  /* 0x000010030400b986 */ /* 0x0003e2000c101126 */
[----:B------:R-:W-:Y:S05]  /*2520*/  @P2 BRA `(.L_x_53) ;  /* 0x00000000000c2947 */ /* 0x000fea0003800000 */
[----:B------:R-:W1:Y:S02]  /*2530*/  LDG.E.U8 R63, desc[UR38][R10.64+0x11] ;  /* 0x000011260a3f7981 */ /* 0x000e64000c1e1100 */
[----:B-1----:R-:W-:-:S05]  /*2540*/  PRMT R3, R63, 0x8880, RZ ;  /* 0x000088803f037816 */ /* 0x002fca00000000ff */
[----:B------:R-:W-:-:S07]  /*2550*/  IMAD R14, R3, R56, RZ ;  /* 0x00000038030e7224 */ /* 0x000fce00078e02ff */
.L_x_53:
[----:B------:R-:W-:Y:S05]  /*2560*/  BSYNC B1 ;  /* 0x0000000000017941 */ /* 0x000fea0003800000 */
.L_x_52:
[----:B------:R-:W-:Y:S01]  /*2570*/  @!P2 IMAD R35, R35, R19, R14 ;  /* 0x000000132323a224 */ /* 0x000fe200078e020e */
[----:B------:R-:W-:Y:S04]  /*2580*/  BSSY B1, `(.L_x_54) ;  /* 0x0000006000017945 */ /* 0x000fe80003800000 */
[----:B------:R0:W-:Y:S01]  /*2590*/  @!P2 STG.E.U8 desc[UR38][R4.64+0x11], R35 ;  /* 0x000011230400a986 */ /* 0x0001e2000c101126 */
[----:B------:R-:W-:Y:S05]  /*25a0*/  @P5 BRA `(.L_x_55) ;  /* 0x00000000000c5947 */ /* 0x000fea0003800000 */
[----:B------:R-:W1:Y:S02]  /*25b0*/  LDG.E.U8 R63, desc[UR38][R8.64+0x18] ;  /* 0x00001826083f7981 */ /* 0x000e64000c1e1100 */
[----:B-1----:R-:W-:-:S05]  /*25c0*/  PRMT R3, R63, 0x8880, RZ ;  /* 0x000088803f037816 */ /* 0x002fca00000000ff */
[----:B------:R-:W-:-:S07]  /*25d0*/  IMAD R14, R3, R56, RZ ;  /* 0x00000038030e7224 */ /* 0x000fce00078e02ff */
.L_x_55:
[----:B------:R-:W-:Y:S05]  /*25e0*/  BSYNC B1 ;  /* 0x0000000000017941 */ /* 0x000fea0003800000 */
.L_x_54:
[----:B-1----:R-:W-:Y:S01]  /*25f0*/  @!P5 IMAD R3, R36, R19, R14 ;  /* 0x000000132403d224 */ /* 0x002fe200078e020e */
[----:B------:R-:W-:Y:S04]  /*2600*/  BSSY B1, `(.L_x_56) ;  /* 0x0000006000017945 */ /* 0x000fe80003800000 */
[----:B------:R1:W-:Y:S01]  /*2610*/  @!P5 STG.E.U8 desc[UR38][R6.64+0x18], R3 ;  /* 0x000018030600d986 */ /* 0x0003e2000c101126 */
[----:B------:R-:W-:Y:S05]  /*2620*/  @P4 BRA `(.L_x_57) ;  /* 0x00000000000c4947 */ /* 0x000fea0003800000 */
[----:B------:R-:W1:Y:S02]  /*2630*/  LDG.E.U8 R63, desc[UR38][R8.64+0x19] ;  /* 0x00001926083f7981 */ /* 0x000e64000c1e1100 */
[----:B-1----:R-:W-:-:S05]  /*2640*/  PRMT R3, R63, 0x8880, RZ ;  /* 0x000088803f037816 */ /* 0x002fca00000000ff */
[----:B------:R-:W-:-:S07]  /*2650*/  IMAD R14, R3, R56, RZ ;  /* 0x00000038030e7224 */ /* 0x000fce00078e02ff */
.L_x_57:
[----:B------:R-:W-:Y:S05]  /*2660*/  BSYNC B1 ;  /* 0x0000000000017941 */ /* 0x000fea0003800000 */
.L_x_56:
        /* <DEDUP_REMOVED lines=13> */
.L_x_59:
[----:B------:R-:W-:Y:S05]  /*2740*/  BSYNC B1 ;  /* 0x0000000000017941 */ /* 0x000fea0003800000 */
.L_x_58:
[----:B-1----:R-:W-:Y:S01]  /*2750*/  @!P1 IMAD R3, R38, R19, R14 ;  /* 0x0000001326039224 */ /* 0x002fe200078e020e */
[----:B------:R-:W-:Y:S04]  /*2760*/  BSSY B1, `(.L_x_60) ;  /* 0x0000006000017945 */ /* 0x000fe80003800000 */
[----:B------:R1:W-:Y:S01]  /*2770*/  @!P1 STG.E.U8 desc[UR38][R4.64+0x18], R3 ;  /* 0x0000180304009986 */ /* 0x0003e2000c101126 */
[----:B------:R-:W-:Y:S05]  /*2780*/  @P4 BRA `(.L_x_61) ;  /* 0x00000000000c4947 */ /* 0x000fea0003800000 */
[----:B------:R-:W1:Y:S02]  /*2790*/  LDG.E.U8 R63, desc[UR38][R10.64+0x19] ;  /* 0x000019260a3f7981 */ /* 0x000e64000c1e1100 */
[----:B-1----:R-:W-:-:S05]  /*27a0*/  PRMT R3, R63, 0x8880, RZ ;  /* 0x000088803f037816 */ /* 0x002fca00000000ff */
[----:B------:R-:W-:-:S07]  /*27b0*/  IMAD R14, R3, R56, RZ ;  /* 0x00000038030e7224 */ /* 0x000fce00078e02ff */
.L_x_61:
[----:B------:R-:W-:Y:S05]  /*27c0*/  BSYNC B1 ;  /* 0x0000000000017941 */ /* 0x000fea0003800000 */
.L_x_60:
[----:B------:R-:W-:Y:S01]  /*27d0*/  @!P4 IMAD R39, R39, R19, R14 ;  /* 0x000000132727c224 */ /* 0x000fe200078e020e */
[----:B------:R-:W-:Y:S04]  /*27e0*/  BSSY B1, `(.L_x_62) ;  /* 0x0000006000017945 */ /* 0x000fe80003800000 */
[----:B------:R0:W-:Y:S01]  /*27f0*/  @!P4 STG.E.U8 desc[UR38][R4.64+0x19], R39 ;  /* 0x000019270400c986 */ /* 0x0001e2000c101126 */
[----:B------:R-:W-:Y:S05]  /*2800*/  @P5 BRA `(.L_x_63) ;  /* 0x00000000000c5947 */ /* 0x000fea0003800000 */
[----:B------:R-:W1:Y:S02]  /*2810*/  LDG.E.U8 R63, desc[UR38][R8.64+0x20] ;  /* 0x00002026083f7981 */ /* 0x000e64000c1e1100 */
[----:B-1----:R-:W-:-:S05]  /*2820*/  PRMT R3, R63, 0x8880, RZ ;  /* 0x000088803f037816 */ /* 0x002fca00000000ff */
[----:B------:R-:W-:-:S07]  /*2830*/  IMAD R14, R3, R56, RZ ;  /* 0x00000038030e7224 */ /* 0x000fce00078e02ff */
.L_x_63:
[----:B------:R-:W-:Y:S05]  /*2840*/  BSYNC B1 ;  /* 0x0000000000017941 */ /* 0x000fea0003800000 */
.L_x_62:
[----:B-1----:R-:W-:Y:S01]  /*2850*/  @!P5 IMAD R3, R40, R19, R14 ;  /* 0x000000132803d224 */ /* 0x002fe200078e020e */
[----:B------:R-:W-:Y:S04]  /*2860*/  BSSY B1, `(.L_x_64) ;  /* 0x0000006000017945 */ /* 0x000fe80003800000 */
[----:B------:R1:W-:Y:S01]  /*2870*/  @!P5 STG.E.U8 desc[UR38][R6.64+0x20], R3 ;  /* 0x000020030600d986 */ /* 0x0003e2000c101126 */
[----:B------:R-:W-:Y:S05]  /*2880*/  @P0 BRA `(.L_x_65) ;  /* 0x00000000000c0947 */ /* 0x000fea0003800000 */
[----:B------:R-:W1:Y:S02]  /*2890*/  LDG.E.U8 R63, desc[UR38][R8.64+0x21] ;  /* 0x00002126083f7981 */ /* 0x000e64000c1e1100 */
[----:B-1----:R-:W-:-:S05]  /*28a0*/  PRMT R3, R63, 0x8880, RZ ;  /* 0x000088803f037816 */ /* 0x002fca00000000ff */
[----:B------:R-:W-:-:S07]  /*28b0*/  IMAD R14, R3, R56, RZ ;  /* 0x00000038030e7224 */ /* 0x000fce00078e02ff */
.L_x_65:
[----:B------:R-:W-:Y:S05]  /*28c0*/  BSYNC B1 ;  /* 0x0000000000017941 */ /* 0x000fea0003800000 */
.L_x_64:
        /* <DEDUP_REMOVED lines=13> */
.L_x_67:
[----:B------:R-:W-:Y:S05]  /*29a0*/  BSYNC B1 ;  /* 0x0000000000017941 */ /* 0x000fea0003800000 */
.L_x_66:
[----:B-1----:R-:W-:Y:S01]  /*29b0*/  @!P3 IMAD R3, R42, R19, R14 ;  /* 0x000000132a03b224 */ /* 0x002fe200078e020e */
[----:B------:R-:W-:Y:S04]  /*29c0*/  BSSY B1, `(.L_x_68) ;  /* 0x0000006000017945 */ /* 0x000fe80003800000 */
[----:B------:R1:W-:Y:S01]  /*29d0*/  @!P3 STG.E.U8 desc[UR38][R4.64+0x20], R3 ;  /* 0x000020030400b986 */ /* 0x0003e2000c101126 */
[----:B------:R-:W-:Y:S05]  /*29e0*/  @P2 BRA `(.L_x_69) ;  /* 0x00000000000c2947 */ /* 0x000fea0003800000 */
[----:B------:R-:W1:Y:S02]  /*29f0*/  LDG.E.U8 R63, desc[UR38][R10.64+0x21] ;  /* 0x000021260a3f7981 */ /* 0x000e64000c1e1100 */
[----:B-1----:R-:W-:-:S05]  /*2a00*/  PRMT R3, R63, 0x8880, RZ ;  /* 0x000088803f037816 */ /* 0x002fca00000000ff */
[----:B------:R-:W-:-:S07]  /*2a10*/  IMAD R14, R3, R56, RZ ;  /* 0x00000038030e7224 */ /* 0x000fce00078e02ff */
.L_x_69:
[----:B------:R-:W-:Y:S05]  /*2a20*/  BSYNC B1 ;  /* 0x0000000000017941 */ /* 0x000fea0003800000 */
.L_x_68:
[----:B------:R-:W-:Y:S01]  /*2a30*/  @!P2 IMAD R43, R43, R19, R14 ;  /* 0x000000132b2ba224 */ /* 0x000fe200078e020e */
[----:B------:R-:W-:Y:S04]  /*2a40*/  BSSY B1, `(.L_x_70) ;  /* 0x0000006000017945 */ /* 0x000fe80003800000 */
[----:B------:R0:W-:Y:S01]  /*2a50*/  @!P2 STG.E.U8 desc[UR38][R4.64+0x21], R43 ;  /* 0x0000212b0400a986 */ /* 0x0001e2000c101126 */
[----:B------:R-:W-:Y:S05]  /*2a60*/  @P0 BRA `(.L_x_71) ;  /* 0x00000000000c0947 */ /* 0x000fea0003800000 */
[----:B------:R-:W1:Y:S02]  /*2a70*/  LDG.E.U8 R63, desc[UR38][R8.64+0x28] ;  /* 0x00002826083f7981 */ /* 0x000e64000c1e1100 */
[----:B-1----:R-:W-:-:S05]  /*2a80*/  PRMT R3, R63, 0x8880, RZ ;  /* 0x000088803f037816 */ /* 0x002fca00000000ff */
[----:B------:R-:W-:-:S07]  /*2a90*/  IMAD R14, R3, R56, RZ ;  /* 0x00000038030e7224 */ /* 0x000fce00078e02ff */
.L_x_71:
[----:B------:R-:W-:Y:S05]  /*2aa0*/  BSYNC B1 ;  /* 0x0000000000017941 */ /* 0x000fea0003800000 */
.L_x_70:
[----:B-1----:R-:W-:Y:S01]  /*2ab0*/  @!P0 IMAD R3, R44, R19, R14 ;  /* 0x000000132c038224 */ /* 0x002fe200078e020e */
[----:B------:R-:W-:Y:S04]  /*2ac0*/  BSSY B1, `(.L_x_72) ;  /* 0x0000006000017945 */ /* 0x000fe80003800000 */
[----:B------:R1:W-:Y:S01]  /*2ad0*/  @!P0 STG.E.U8 desc[UR38][R6.64+0x28], R3 ;  /* 0x0000280306008986 */ /* 0x0003e2000c101126 */
[----:B------:R-:W-:Y:S05]  /*2ae0*/  @P5 BRA `(.L_x_73) ;  /* 0x00000000000c5947 */ /* 0x000fea0003800000 */
[----:B------:R-:W1:Y:S02]  /*2af0*/  LDG.E.U8 R63, desc[UR38][R8.64+0x29] ;  /* 0x00002926083f7981 */ /* 0x000e64000c1e1100 */
[----:B-1----:R-:W-:-:S05]  /*2b00*/  PRMT R3, R63, 0x8880, RZ ;  /* 0x000088803f037816 */ /* 0x002fca00000000ff */
[----:B------:R-:W-:-:S07]  /*2b10*/  IMAD R14, R3, R56, RZ ;  /* 0x00000038030e7224 */ /* 0x000fce00078e02ff */
.L_x_73:
[----:B------:R-:W-:Y:S05]  /*2b20*/  BSYNC B1 ;  /* 0x0000000000017941 */ /* 0x000fea0003800000 */
.L_x_72:
        /* <DEDUP_REMOVED lines=13> */
.L_x_75:
[----:B------:R-:W-:Y:S05]  /*2c00*/  BSYNC B1 ;  /* 0x0000000000017941 */ /* 0x000fea0003800000 */
.L_x_74:
[----:B-1----:R-:W-:Y:S01]  /*2c10*/  @!P4 IMAD R3, R46, R19, R14 ;  /* 0x000000132e03c224 */ /* 0x002fe200078e020e */
[----:B------:R-:W-:Y:S04]  /*2c20*/  BSSY B1, `(.L_x_76) ;  /* 0x0000006000017945 */ /* 0x000fe80003800000 */
[----:B------:R1:W-:Y:S01]  /*2c30*/  @!P4 STG.E.U8 desc[UR38][R4.64+0x28], R3 ;  /* 0x000028030400c986 */ /* 0x0003e2000c101126 */
[----:B------:R-:W-:Y:S05]  /*2c40*/  @P1 BRA `(.L_x_77) ;  /* 0x00000000000c1947 */ /* 0x000fea0003800000 */
[----:B------:R-:W1:Y:S02]  /*2c50*/  LDG.E.U8 R63, desc[UR38][R10.64+0x29] ;  /* 0x000029260a3f7981 */ /* 0x000e64000c1e1100 */
[----:B-1----:R-:W-:-:S05]  /*2c60*/  PRMT R3, R63, 0x8880, RZ ;  /* 0x000088803f037816 */ /* 0x002fca00000000ff */
[----:B------:R-:W-:-:S07]  /*2c70*/  IMAD R14, R3, R56, RZ ;  /* 0x00000038030e7224 */ /* 0x000fce00078e02ff */
.L_x_77:
[----:B------:R-:W-:Y:S05]  /*2c80*/  BSYNC B1 ;  /* 0x0000000000017941 */ /* 0x000fea0003800000 */
.L_x_76:
[----:B------:R-:W-:Y:S01]  /*2c90*/  @!P1 IMAD R47, R47, R19, R14 ;  /* 0x000000132f2f9224 */ /* 0x000fe200078e020e */
[----:B------:R-:W-:Y:S04]  /*2ca0*/  BSSY B1, `(.L_x_78) ;  /* 0x0000006000017945 */ /* 0x000fe80003800000 */
[----:B------:R0:W-:Y:S01]  /*2cb0*/  @!P1 STG.E.U8 desc[UR38][R4.64+0x29], R47 ;  /* 0x0000292f04009986 */ /* 0x0001e2000c101126 */
[----:B------:R-:W-:Y:S05]  /*2cc0*/  @P3 BRA `(.L_x_79) ;  /* 0x00000000000c3947 */ /* 0x000fea0003800000 */
[----:B------:R-:W1:Y:S02]  /*2cd0*/  LDG.E.U8 R63, desc[UR38][R8.64+0x30] ;  /* 0x00003026083f7981 */ /* 0x000e64000c1e1100 */
[----:B-1----:R-:W-:-:S05]  /*2ce0*/  PRMT R3, R63, 0x8880, RZ ;  /* 0x000088803f037816 */ /* 0x002fca00000000ff */
[----:B------:R-:W-:-:S07]  /*2cf0*/  IMAD R14, R3, R56, RZ ;  /* 0x00000038030e7224 */ /* 0x000fce00078e02ff */
.L_x_79:
[----:B------:R-:W-:Y:S05]  /*2d00*/  BSYNC B1 ;  /* 0x0000000000017941 */ /* 0x000fea0003800000 */
.L_x_78:
[----:B-1----:R-:W-:Y:S01]  /*2d10*/  @!P3 IMAD R3, R48, R19, R14 ;  /* 0x000000133003b224 */ /* 0x002fe200078e020e */
[----:B------:R-:W-:Y:S04]  /*2d20*/  BSSY B1, `(.L_x_80) ;  /* 0x0000006000017945 */ /* 0x000fe80003800000 */
[----:B------:R1:W-:Y:S01]  /*2d30*/  @!P3 STG.E.U8 desc[UR38][R6.64+0x30], R3 ;  /* 0x000030030600b986 */ /* 0x0003e2000c101126 */
[----:B------:R-:W-:Y:S05]  /*2d40*/  @P5 BRA `(.L_x_81) ;  /* 0x00000000000c5947 */ /* 0x000fea0003800000 */
[----:B------:R-:W1:Y:S02]  /*2d50*/  LDG.E.U8 R63, desc[UR38][R8.64+0x31] ;  /* 0x00003126083f7981 */ /* 0x000e64000c1e1100 */
[----:B-1----:R-:W-:-:S05]  /*2d60*/  PRMT R3, R63, 0x8880, RZ ;  /* 0x000088803f037816 */ /* 0x002fca00000000ff */
[----:B------:R-:W-:-:S07]  /*2d70*/  IMAD R14, R3, R56, RZ ;  /* 0x00000038030e7224 */ /* 0x000fce00078e02ff */
.L_x_81:
[----:B------:R-:W-:Y:S05]  /*2d80*/  BSYNC B1 ;  /* 0x0000000000017941 */ /* 0x000fea0003800000 */
.L_x_80:
        /* <DEDUP_REMOVED lines=9> */
[----:B------:R-:W-:Y:S01]  /*2e20*/  ISETP.LT.OR P3, PT, R66, 0x9, !P3 ;  /* 0x000000094200780c */ /* 0x000fe20005f61670 */
[----:B------:R-:W-:-:S12]  /*2e30*/  @P2 BRA `(.L_x_83) ;  /* 0x00000000000c2947 */ /* 0x000fd80003800000 */
[----:B------:R-:W1:Y:S02]  /*2e40*/  LDG.E.U8 R63, desc[UR38][R10.64+0x30] ;  /* 0x000030260a3f7981 */ /* 0x000e64000c1e1100 */
[----:B-1----:R-:W-:-:S05]  /*2e50*/  PRMT R3, R63, 0x8880, RZ ;  /* 0x000088803f037816 */ /* 0x002fca00000000ff */
[----:B------:R-:W-:-:S07]  /*2e60*/  IMAD R14, R3, R56, RZ ;  /* 0x00000038030e7224 */ /* 0x000fce00078e02ff */
.L_x_83:
[----:B------:R-:W-:Y:S05]  /*2e70*/  BSYNC B1 ;  /* 0x0000000000017941 */ /* 0x000fea0003800000 */
.L_x_82:
[----:B-1----:R-:W-:Y:S01]  /*2e80*/  @!P2 IMAD R3, R50, R19, R14 ;  /* 0x000000133203a224 */ /* 0x002fe200078e020e */
[----:B------:R-:W-:Y:S04]  /*2e90*/  BSSY B1, `(.L_x_84) ;  /* 0x0000006000017945 */ /* 0x000fe80003800000 */
[----:B------:R1:W-:Y:S01]  /*2ea0*/  @!P2 STG.E.U8 desc[UR38][R4.64+0x30], R3 ;  /* 0x000030030400a986 */ /* 0x0003e2000c101126 */
[----:B------:R-:W-:Y:S05]  /*2eb0*/  @P0 BRA `(.L_x_85) ;  /* 0x00000000000c0947 */ /* 0x000fea0003800000 */
[----:B------:R-:W1:Y:S02]  /*2ec0*/  LDG.E.U8 R63, desc[UR38][R10.64+0x31] ;  /* 0x000031260a3f7981 */ /* 0x000e64000c1e1100 */
[----:B-1----:R-:W-:-:S05]  /*2ed0*/  PRMT R3, R63, 0x8880, RZ ;  /* 0x000088803f037816 */ /* 0x002fca00000000ff */
[----:B------:R-:W-:-:S07]  /*2ee0*/  IMAD R14, R3, R56, RZ ;  /* 0x00000038030e7224 */ /* 0x000fce00078e02ff */
.L_x_85:
[----:B------:R-:W-:Y:S05]  /*2ef0*/  BSYNC B1 ;  /* 0x0000000000017941 */ /* 0x000fea0003800000 */
.L_x_84:
[----:B------:R-:W-:Y:S01]  /*2f00*/  @!P0 IMAD R51, R51, R19, R14 ;  /* 0x0000001333338224 */ /* 0x000fe200078e020e */
[----:B------:R-:W-:Y:S04]  /*2f10*/  BSSY B1, `(.L_x_86) ;  /* 0x0000006000017945 */ /* 0x000fe80003800000 */
[----:B------:R0:W-:Y:S01]  /*2f20*/  @!P0 STG.E.U8 desc[UR38][R4.64+0x31], R51 ;  /* 0x0000313304008986 */ /* 0x0001e2000c101126 */
[----:B------:R-:W-:Y:S05]  /*2f30*/  @P5 BRA `(.L_x_87) ;  /* 0x00000000000c5947 */ /* 0x000fea0003800000 */
[----:B------:R-:W1:Y:S02]  /*2f40*/  LDG.E.U8 R63, desc[UR38][R8.64+0x38] ;  /* 0x00003826083f7981 */ /* 0x000e64000c1e1100 */
[----:B-1----:R-:W-:-:S05]  /*2f50*/  PRMT R3, R63, 0x8880, RZ ;  /* 0x000088803f037816 */ /* 0x002fca00000000ff */
[----:B------:R-:W-:-:S07]  /*2f60*/  IMAD R14, R3, R56, RZ ;  /* 0x00000038030e7224 */ /* 0x000fce00078e02ff */
.L_x_87:
[----:B------:R-:W-:Y:S05]  /*2f70*/  BSYNC B1 ;  /* 0x0000000000017941 */ /* 0x000fea0003800000 */
.L_x_86:
[----:B-1----:R-:W-:Y:S01]  /*2f80*/  @!P5 IMAD R3, R52, R19, R14 ;  /* 0x000000133403d224 */ /* 0x002fe200078e020e */
[----:B------:R-:W-:Y:S04]  /*2f90*/  BSSY B1, `(.L_x_88) ;  /* 0x0000006000017945 */ /* 0x000fe80003800000 */
[----:B------:R1:W-:Y:S01]  /*2fa0*/  @!P5 STG.E.U8 desc[UR38][R6.64+0x38], R3 ;  /* 0x000038030600d986 */ /* 0x0003e2000c101126 */
[----:B------:R-:W-:Y:S05]  /*2fb0*/  @P4 BRA `(.L_x_89) ;  /* 0x00000000000c4947 */ /* 0x000fea0003800000 */
[----:B------:R-:W1:Y:S02]  /*2fc0*/  LDG.E.U8 R63, desc[UR38][R8.64+0x39] ;  /* 0x00003926083f7981 */ /* 0x000e64000c1e1100 */
[----:B-1----:R-:W-:-:S05]  /*2fd0*/  PRMT R3, R63, 0x8880, RZ ;  /* 0x000088803f037816 */ /* 0x002fca00000000ff */
[----:B------:R-:W-:-:S07]  /*2fe0*/  IMAD R14, R3, R56, RZ ;  /* 0x00000038030e7224 */ /* 0x000fce00078e02ff */
.L_x_89:
[----:B------:R-:W-:Y:S05]  /*2ff0*/  BSYNC B1 ;  /* 0x0000000000017941 */ /* 0x000fea0003800000 */
.L_x_88:
[----:B------:R-:W-:Y:S01]  /*3000*/  @!P4 IMAD R53, R53, R19, R14 ;  /* 0x000000133535c224 */ /* 0x000fe200078e020e */
[----:B------:R-:W-:Y:S04]  /*3010*/  BSSY B1, `(.L_x_90) ;  /* 0x0000006000017945 */ /* 0x000fe80003800000 */
[----:B------:R0:W-:Y:S01]  /*3020*/  @!P4 STG.E.U8 desc[UR38][R6.64+0x39], R53 ;  /* 0x000039350600c986 */ /* 0x0001e2000c101126 */
[----:B------:R-:W-:Y:S05]  /*3030*/  @P3 BRA `(.L_x_91) ;  /* 0x00000000000c3947 */ /* 0x000fea0003800000 */
[----:B------:R-:W1:Y:S02]  /*3040*/  LDG.E.U8 R63, desc[UR38][R10.64+0x38] ;  /* 0x000038260a3f7981 */ /* 0x000e64000c1e1100 */
[----:B-1----:R-:W-:-:S05]  /*3050*/  PRMT R3, R63, 0x8880, RZ ;  /* 0x000088803f037816 */ /* 0x002fca00000000ff */
[----:B------:R-:W-:-:S07]  /*3060*/  IMAD R14, R3, R56, RZ ;  /* 0x00000038030e7224 */ /* 0x000fce00078e02ff */
.L_x_91:
[----:B------:R-:W-:Y:S05]  /*3070*/  BSYNC B1 ;  /* 0x0000000000017941 */ /* 0x000fea0003800000 */
.L_x_90:
[----:B-1----:R-:W-:Y:S01]  /*3080*/  @!P3 IMAD R3, R54, R19, R14 ;  /* 0x000000133603b224 */ /* 0x002fe200078e020e */
[----:B------:R-:W-:Y:S01]  /*3090*/  ISETP.LT.OR P1, PT, R66, 0x9, !P1 ;  /* 0x000000094200780c */ /* 0x000fe20004f21670 */
[----:B------:R-:W-:Y:S03]  /*30a0*/  BSSY B1, `(.L_x_92) ;  /* 0x0000006000017945 */ /* 0x000fe60003800000 */
[----:B------:R1:W-:Y:S09]  /*30b0*/  @!P3 STG.E.U8 desc[UR38][R4.64+0x38], R3 ;  /* 0x000038030400b986 */ /* 0x0003f2000c101126 */
[----:B------:R-:W-:Y:S05]  /*30c0*/  @P1 BRA `(.L_x_93) ;  /* 0x00000000000c1947 */ /* 0x000fea0003800000 */
[----:B------:R-:W1:Y:S02]  /*30d0*/  LDG.E.U8 R63, desc[UR38][R10.64+0x39] ;  /* 0x000039260a3f7981 */ /* 0x000e64000c1e1100 */
[----:B-1----:R-:W-:-:S05]  /*30e0*/  PRMT R3, R63, 0x8880, RZ ;  /* 0x000088803f037816 */ /* 0x002fca00000000ff */
[----:B------:R-:W-:-:S07]  /*30f0*/  IMAD R14, R3, R56, RZ ;  /* 0x00000038030e7224 */ /* 0x000fce00078e02ff */
.L_x_93:
[----:B------:R-:W-:Y:S05]  /*3100*/  BSYNC B1 ;  /* 0x0000000000017941 */ /* 0x000fea0003800000 */
.L_x_92:
[----:B------:R-:W-:Y:S01]  /*3110*/  IMAD R55, R55, R19, R14 ;  /* 0x0000001337377224 */ /* 0x000fe200078e020e */
[----:B------:R-:W-:Y:S06]  /*3120*/  @P1 BRA `(.L_x_94) ;  /* 0x0000000400c81947 */ /* 0x000fec0003800000 */
[----:B------:R0:W-:Y:S01]  /*3130*/  STG.E.U8 desc[UR38][R4.64+0x39], R55 ;  /* 0x0000393704007986 */ /* 0x0001e2000c101126 */
[----:B------:R-:W-:Y:S05]  /*3140*/  BRA `(.L_x_94) ;  /* 0x0000000400c07947 */ /* 0x000fea0003800000 */
.L_x_29:
[C---:B------:R-:W-:Y:S02]  /*3150*/  ISETP.GE.AND P1, PT, R64.reuse, 0x1, PT ;  /* 0x000000014000780c */ /* 0x040fe40003f26270 */
[----:B------:R-:W-:Y:S02]  /*3160*/  ISETP.GE.AND P0, PT, R64, 0x2, PT ;  /* 0x000000024000780c */ /* 0x000fe40003f06270 */
[C---:B------:R-:W-:Y:S02]  /*3170*/  ISETP.LT.OR P4, PT, R66.reuse, 0x1, !P1 ;  /* 0x000000014200780c */ /* 0x040fe40004f81670 */
[C---:B------:R-:W-:Y:S02]  /*3180*/  ISETP.LT.OR P5, PT, R66.reuse, 0x1, !P0 ;  /* 0x000000014200780c */ /* 0x040fe400047a1670 */
[C---:B------:R-:W-:Y:S02]  /*3190*/  ISETP.LT.OR P1, PT, R66.reuse, 0x9, !P1 ;  /* 0x000000094200780c */ /* 0x040fe40004f21670 */
[----:B------:R-:W-:-:S02]  /*31a0*/  ISETP.LT.OR P0, PT, R66, 0x9, !P0 ;  /* 0x000000094200780c */ /* 0x000fc40004701670 */
[C---:B------:R-:W-:Y:S02]  /*31b0*/  ISETP.GE.AND P3, PT, R64.reuse, 0x9, PT ;  /* 0x000000094000780c */ /* 0x040fe40003f66270 */
[----:B------:R-:W-:-:S03]  /*31c0*/  ISETP.GE.AND P2, PT, R64, 0xa, PT ;  /* 0x0000000a4000780c */ /* 0x000fc60003f46270 */
[-C--:B------:R-:W-:Y:S02]  /*31d0*/  @!P4 IMAD R3, R24, R19.reuse, RZ ;  /* 0x000000131803c224 */ /* 0x080fe400078e02ff */
[-C--:B------:R-:W-:Y:S02]  /*31e0*/  @!P5 IMAD R25, R25, R19.reuse, RZ ;  /* 0x000000131919d224 */ /* 0x080fe400078e02ff */
[-C--:B------:R-:W-:Y:S01]  /*31f0*/  @!P1 IMAD R9, R26, R19.reuse, RZ ;  /* 0x000000131a099224 */ /* 0x080fe200078e02ff */
[----:B------:R0:W-:Y:S01]  /*3200*/  @!P4 STG.E.U8 desc[UR38][R6.64], R3 ;  /* 0x000000030600c986 */ /* 0x0001e2000c101126 */
[C---:B------:R-:W-:Y:S01]  /*3210*/  ISETP.LT.OR P4, PT, R66.reuse, 0x1, !P3 ;  /* 0x000000014200780c */ /* 0x040fe20005f81670 */
[----:B------:R-:W-:Y:S02]  /*3220*/  @!P0 IMAD R27, R27, R19, RZ ;  /* 0x000000131b1b8224 */ /* 0x000fe400078e02ff */
[----:B------:R-:W-:Y:S01]  /*3230*/  @!P5 STG.E.U8 desc[UR38][R6.64+0x1], R25 ;  /* 0x000001190600d986 */ /* 0x000fe2000c101126 */
[----:B------:R-:W-:-:S02]  /*3240*/  ISETP.LT.OR P5, PT, R66, 0x1, !P2 ;  /* 0x000000014200780c */ /* 0x000fc400057a1670 */
[C---:B------:R-:W-:Y:S01]  /*3250*/  ISETP.LT.OR P2, PT, R66.reuse, 0x9, !P2 ;  /* 0x000000094200780c */ /* 0x040fe20005741670 */
[----:B------:R1:W-:Y:S01]  /*3260*/  @!P1 STG.E.U8 desc[UR38][R4.64], R9 ;  /* 0x0000000904009986 */ /* 0x0003e2000c101126 */
[----:B------:R-:W-:Y:S02]  /*3270*/  ISETP.LT.OR P1, PT, R66, 0x9, !P3 ;  /* 0x000000094200780c */ /* 0x000fe40005f21670 */
[C---:B------:R-:W-:Y:S01]  /*3280*/  ISETP.GE.AND P3, PT, R64.reuse, 0x11, PT ;  /* 0x000000114000780c */ /* 0x040fe20003f66270 */
[----:B------:R-:W-:Y:S01]  /*3290*/  @!P0 STG.E.U8 desc[UR38][R4.64+0x1], R27 ;  /* 0x0000011b04008986 */ /* 0x000fe2000c101126 */
[----:B------:R-:W-:Y:S01]  /*32a0*/  ISETP.GE.AND P0, PT, R64, 0x12, PT ;  /* 0x000000124000780c */ /* 0x000fe20003f06270 */
[----:B------:R-:W-:-:S04]  /*32b0*/  @!P4 IMAD R11, R28, R19, RZ ;  /* 0x000000131c0bc224 */ /* 0x000fc800078e02ff */
[-C--:B------:R-:W-:Y:S01]  /*32c0*/  @!P5 IMAD R29, R29, R19.reuse, RZ ;  /* 0x000000131d1dd224 */ /* 0x080fe200078e02ff */
[----:B------:R-:W-:Y:S01]  /*32d0*/  @!P4 STG.E.U8 desc[UR38][R6.64+0x8], R11 ;  /* 0x0000080b0600c986 */ /* 0x000fe2000c101126 */
[C---:B------:R-:W-:Y:S01]  /*32e0*/  ISETP.LT.OR P4, PT, R66.reuse, 0x1, !P3 ;  /* 0x000000014200780c */ /* 0x040fe20005f81670 */
[-C--:B------:R-:W-:Y:S02]  /*32f0*/  @!P2 IMAD R31, R31, R19.reuse, RZ ;  /* 0x000000131f1fa224 */ /* 0x080fe400078e02ff */
[----:B------:R-:W-:Y:S01]  /*3300*/  @!P5 STG.E.U8 desc[UR38][R6.64+0x9], R29 ;  /* 0x0000091d0600d986 */ /* 0x000fe2000c101126 */
[----:B------:R-:W-:Y:S01]  /*3310*/  ISETP.LT.OR P5, PT, R66, 0x1, !P0 ;  /* 0x000000014200780c */ /* 0x000fe200047a1670 */
[----:B0-----:R-:W-:Y:S01]  /*3320*/  @!P1 IMAD R3, R30, R19, RZ ;  /* 0x000000131e039224 */ /* 0x001fe200078e02ff */
[----:B------:R-:W-:Y:S01]  /*3330*/  ISETP.LT.OR P0, PT, R66, 0x9, !P0 ;  /* 0x000000094200780c */ /* 0x000fe20004701670 */
[----:B------:R-:W-:Y:S01]  /*3340*/  @!P2 STG.E.U8 desc[UR38][R4.64+0x9], R31 ;  /* 0x0000091f0400a986 */ /* 0x000fe2000c101126 */
[----:B------:R-:W-:-:S03]  /*3350*/  ISETP.GE.AND P2, PT, R64, 0x19, PT ;  /* 0x000000194000780c */ /* 0x000fc60003f46270 */
[----:B------:R0:W-:Y:S01]  /*3360*/  @!P1 STG.E.U8 desc[UR38][R4.64+0x8], R3 ;  /* 0x0000080304009986 */ /* 0x0001e2000c101126 */
[----:B------:R-:W-:Y:S01]  /*3370*/  ISETP.LT.OR P1, PT, R66, 0x9, !P3 ;  /* 0x000000094200780c */ /* 0x000fe20005f21670 */
[----:B-1----:R-:W-:Y:S01]  /*3380*/  @!P4 IMAD R9, R32, R19, RZ ;  /* 0x000000132009c224 */ /* 0x002fe200078e02ff */
[----:B------:R-:W-:-:S03]  /*3390*/  ISETP.GE.AND P3, PT, R64, 0x1a, PT ;  /* 0x0000001a4000780c */ /* 0x000fc60003f66270 */
[-C--:B------:R-:W-:Y:S01]  /*33a0*/  @!P5 IMAD R33, R33, R19.reuse, RZ ;  /* 0x000000132121d224 */ /* 0x080fe200078e02ff */
[----:B------:R-:W-:Y:S01]  /*33b0*/  @!P4 STG.E.U8 desc[UR38][R6.64+0x10], R9 ;  /* 0x000010090600c986 */ /* 0x000fe2000c101126 */
[C---:B------:R-:W-:Y:S01]  /*33c0*/  ISETP.LT.OR P4, PT, R66.reuse, 0x1, !P3 ;  /* 0x000000014200780c */ /* 0x040fe20005f81670 */
[-C--:B------:R-:W-:Y:S01]  /*33d0*/  @!P0 IMAD R35, R35, R19.reuse, RZ ;  /* 0x0000001323238224 */ /* 0x080fe200078e02ff */
[C---:B------:R-:W-:Y:S01]  /*33e0*/  ISETP.LT.OR P3, PT, R66.reuse, 0x9, !P3 ;  /* 0x000000094200780c */ /* 0x040fe20005f61670 */
[----:B------:R-:W-:Y:S01]  /*33f0*/  @!P5 STG.E.U8 desc[UR38][R6.64+0x11], R33 ;  /* 0x000011210600d986 */ /* 0x000fe2000c101126 */
[----:B------:R-:W-:Y:S02]  /*3400*/  ISETP.LT.OR P5, PT, R66, 0x1, !P2 ;  /* 0x000000014200780c */ /* 0x000fe400057a1670 */
[----:B0-----:R-:W-:Y:S01]  /*3410*/  @!P1 IMAD R3, R34, R19, RZ ;  /* 0x0000001322039224 */ /* 0x001fe200078e02ff */
[----:B------:R-:W-:Y:S01]  /*3420*/  @!P0 STG.E.U8 desc[UR38][R4.64+0x11], R35 ;  /* 0x0000112304008986 */ /* 0x000fe2000c101126 */
[----:B------:R-:W-:-:S02]  /*3430*/  ISETP.LT.OR P2, PT, R66, 0x9, !P2 ;  /* 0x000000094200780c */ /* 0x000fc40005741670 */
[C---:B------:R-:W-:Y:S01]  /*3440*/  ISETP.GE.AND P0, PT, R64.reuse, 0x21, PT ;  /* 0x000000214000780c */ /* 0x040fe20003f06270 */
[----:B------:R0:W-:Y:S01]  /*3450*/  @!P1 STG.E.U8 desc[UR38][R4.64+0x10], R3 ;  /* 0x0000100304009986 */ /* 0x0001e2000c101126 */
[----:B------:R-:W-:Y:S01]  /*3460*/  ISETP.GE.AND P1, PT, R64, 0x22, PT ;  /* 0x000000224000780c */ /* 0x000fe20003f26270 */
[-C--:B------:R-:W-:Y:S02]  /*3470*/  @!P4 IMAD R37, R37, R19.reuse, RZ ;  /* 0x000000132525c224 */ /* 0x080fe400078e02ff */
[-C--:B------:R-:W-:Y:S02]  /*3480*/  @!P3 IMAD R39, R39, R19.reuse, RZ ;  /* 0x000000132727b224 */ /* 0x080fe400078e02ff */
[-C--:B------:R-:W-:Y:S01]  /*3490*/  @!P5 IMAD R11, R36, R19.reuse, RZ ;  /* 0x00000013240bd224 */ /* 0x080fe200078e02ff */
[----:B------:R-:W-:Y:S01]  /*34a0*/  @!P4 STG.E.U8 desc[UR38][R6.64+0x19], R37 ;  /* 0x000019250600c986 */ /* 0x000fe2000c101126 */
[C---:B------:R-:W-:Y:S02]  /*34b0*/  ISETP.LT.OR P4, PT, R66.reuse, 0x1, !P0 ;  /* 0x000000014200780c */ /* 0x040fe40004781670 */
[C---:B------:R-:W-:Y:S01]  /*34c0*/  ISETP.LT.OR P0, PT, R66.reuse, 0x9, !P0 ;  /* 0x000000094200780c */ /* 0x040fe20004701670 */
[----:B------:R-:W-:Y:S01]  /*34d0*/  @!P5 STG.E.U8 desc[UR38][R6.64+0x18], R11 ;  /* 0x0000180b0600d986 */ /* 0x000fe2000c101126 */
[----:B------:R-:W-:Y:S01]  /*34e0*/  ISETP.LT.OR P5, PT, R66, 0x1, !P1 ;  /* 0x000000014200780c */ /* 0x000fe20004fa1670 */
[----:B0-----:R-:W-:Y:S01]  /*34f0*/  @!P2 IMAD R3, R38, R19, RZ ;  /* 0x000000132603a224 */ /* 0x001fe200078e02ff */
[----:B------:R-:W-:Y:S01]  /*3500*/  ISETP.LT.OR P1, PT, R66, 0x9, !P1 ;  /* 0x000000094200780c */ /* 0x000fe20004f21670 */
[----:B------:R-:W-:Y:S01]  /*3510*/  @!P3 STG.E.U8 desc[UR38][R4.64+0x19], R39 ;  /* 0x000019270400b986 */ /* 0x000fe2000c101126 */
[----:B------:R-:W-:-:S03]  /*3520*/  ISETP.GE.AND P3, PT, R64, 0x29, PT ;  /* 0x000000294000780c */ /* 0x000fc60003f66270 */
[----:B------:R0:W-:Y:S01]  /*3530*/  @!P2 STG.E.U8 desc[UR38][R4.64+0x18], R3 ;  /* 0x000018030400a986 */ /* 0x0001e2000c101126 */
[----:B------:R-:W-:Y:S01]  /*3540*/  ISETP.GE.AND P2, PT, R64, 0x2a, PT ;  /* 0x0000002a4000780c */ /* 0x000fe20003f46270 */
[----:B------:R-:W-:-:S04]  /*3550*/  @!P4 IMAD R9, R40, R19, RZ ;  /* 0x000000132809c224 */ /* 0x000fc800078e02ff */
[-C--:B------:R-:W-:Y:S01]  /*3560*/  @!P5 IMAD R41, R41, R19.reuse, RZ ;  /* 0x000000132929d224 */ /* 0x080fe200078e02ff */
[----:B------:R-:W-:Y:S01]  /*3570*/  @!P4 STG.E.U8 desc[UR38][R6.64+0x20], R9 ;  /* 0x000020090600c986 */ /* 0x000fe2000c101126 */
[C---:B------:R-:W-:Y:S01]  /*3580*/  ISETP.LT.OR P4, PT, R66.reuse, 0x1, !P3 ;  /* 0x000000014200780c */ /* 0x040fe20005f81670 */
[-C--:B------:R-:W-:Y:S01]  /*3590*/  @!P1 IMAD R43, R43, R19.reuse, RZ ;  /* 0x000000132b2b9224 */ /* 0x080fe200078e02ff */
        /* <DEDUP_REMOVED lines=25> */
[----:B------:R1:W-:Y:S01]  /*3730*/  @!P4 STG.E.U8 desc[UR38][R6.64+0x30], R9 ;  /* 0x000030090600c986 */ /* 0x0003e2000c101126 */
[C---:B------:R-:W-:Y:S01]  /*3740*/  ISETP.LT.OR P4, PT, R66.reuse, 0x1, !P2 ;  /* 0x000000014200780c */ /* 0x040fe20005781670 */
[-C--:B------:R-:W-:Y:S01]  /*3750*/  @!P0 IMAD R51, R51, R19.reuse, RZ ;  /* 0x0000001333338224 */ /* 0x080fe200078e02ff */
[C---:B------:R-:W-:Y:S01]  /*3760*/  ISETP.LT.OR P2, PT, R66.reuse, 0x9, !P2 ;  /* 0x000000094200780c */ /* 0x040fe20005741670 */
[----:B------:R2:W-:Y:S01]  /*3770*/  @!P5 STG.E.U8 desc[UR38][R6.64+0x31], R49 ;  /* 0x000031310600d986 */ /* 0x0005e2000c101126 */
[----:B------:R-:W-:Y:S01]  /*3780*/  ISETP.LT.OR P5, PT, R66, 0x1, !P3 ;  /* 0x000000014200780c */ /* 0x000fe20005fa1670 */
[-C--:B0-----:R-:W-:Y:S01]  /*3790*/  @!P1 IMAD R3, R50, R19.reuse, RZ ;  /* 0x0000001332039224 */ /* 0x081fe200078e02ff */
[----:B------:R-:W-:Y:S01]  /*37a0*/  ISETP.LT.OR P3, PT, R66, 0x9, !P3 ;  /* 0x000000094200780c */ /* 0x000fe20005f61670 */
[----:B------:R2:W-:Y:S04]  /*37b0*/  @!P0 STG.E.U8 desc[UR38][R4.64+0x31], R51 ;  /* 0x0000313304008986 */ /* 0x0005e8000c101126 */
[----:B------:R2:W-:Y:S02]  /*37c0*/  @!P1 STG.E.U8 desc[UR38][R4.64+0x30], R3 ;  /* 0x0000300304009986 */ /* 0x0005e4000c101126 */
[----:B------:R-:W-:-:S02]  /*37d0*/  @!P4 IMAD R11, R52, R19, RZ ;  /* 0x00000013340bc224 */ /* 0x000fc400078e02ff */
[-C--:B-1----:R-:W-:Y:S02]  /*37e0*/  @!P2 IMAD R9, R54, R19.reuse, RZ ;  /* 0x000000133609a224 */ /* 0x082fe400078e02ff */
[-C--:B------:R-:W-:Y:S01]  /*37f0*/  @!P5 IMAD R53, R53, R19.reuse, RZ ;  /* 0x000000133535d224 */ /* 0x080fe200078e02ff */
[----:B------:R2:W-:Y:S01]  /*3800*/  @!P4 STG.E.U8 desc[UR38][R6.64+0x38], R11 ;  /* 0x0000380b0600c986 */ /* 0x0005e2000c101126 */
[----:B------:R-:W-:-:S03]  /*3810*/  @!P3 IMAD R55, R55, R19, RZ ;  /* 0x000000133737b224 */ /* 0x000fc600078e02ff */
[----:B------:R2:W-:Y:S04]  /*3820*/  @!P5 STG.E.U8 desc[UR38][R6.64+0x39], R53 ;  /* 0x000039350600d986 */ /* 0x0005e8000c101126 */
[----:B------:R2:W-:Y:S04]  /*3830*/  @!P2 STG.E.U8 desc[UR38][R4.64+0x38], R9 ;  /* 0x000038090400a986 */ /* 0x0005e8000c101126 */
[----:B------:R2:W-:Y:S02]  /*3840*/  @!P3 STG.E.U8 desc[UR38][R4.64+0x39], R55 ;  /* 0x000039370400b986 */ /* 0x0005e4000c101126 */
.L_x_94:
[----:B------:R-:W-:Y:S05]  /*3850*/  BSYNC B0 ;  /* 0x0000000000007941 */ /* 0x000fea0003800000 */
.L_x_28:
[----:B------:R-:W-:Y:S01]  /*3860*/  IADD3 R16, P0, R16, UR36, RZ ;  /* 0x0000002410107c10 */ /* 0x000fe2000ff1e0ff */
[----:B------:R-:W-:Y:S01]  /*3870*/  ULDC.64 UR4, c[0x0][0x650] ;  /* 0x0001940000047ab9 */ /* 0x000fe20000000a00 */
[----:B-12---:R-:W-:Y:S01]  /*3880*/  PRMT R3, RZ, 0x7610, R3 ;  /* 0x00007610ff037816 */ /* 0x006fe20000000003 */
[----:B------:R-:W-:Y:S01]  /*3890*/  IMAD.MOV.U32 R64, RZ, RZ, -0x1 ;  /* 0xffffffffff407424 */ /* 0x000fe200078e00ff */
[----:B------:R-:W-:Y:S01]  /*38a0*/  IADD3.X R17, R17, UR42, RZ, P0, !PT ;  /* 0x0000002a11117c10 */ /* 0x000fe200087fe4ff */
[----:B------:R-:W-:Y:S01]  /*38b0*/  IMAD.MOV.U32 R67, RZ, RZ, -0x1 ;  /* 0xffffffffff437424 */ /* 0x000fe200078e00ff */
[----:B------:R-:W-:-:S04]  /*38c0*/  ISETP.GE.U32.AND P0, PT, R16, UR4, PT ;  /* 0x0000000410007c0c */ /* 0x000fc8000bf06070 */
[----:B------:R-:W-:-:S13]  /*38d0*/  ISETP.GE.U32.AND.EX P0, PT, R17, UR5, PT, P0 ;  /* 0x0000000511007c0c */ /* 0x000fda000bf06100 */
[----:B------:R-:W-:Y:S05]  /*38e0*/  @P0 BRA `(.L_x_95) ;  /* 0x0000000400500947 */ /* 0x000fea0003800000 */
[----:B------:R-:W1:Y:S01]  /*38f0*/  LDC.64 R10, c[0x0][0x628] ;  /* 0x00018a00ff0a7b82 */ /* 0x000e620000000a00 */
[----:B------:R-:W2:Y:S01]  /*3900*/  S2R R20, SR_CTAID.X ;  /* 0x0000000000147919 */ /* 0x000ea20000002500 */
[----:B0-----:R-:W-:Y:S02]  /*3910*/  IMAD.MOV.U32 R8, RZ, RZ, R16 ;  /* 0x000000ffff087224 */ /* 0x001fe400078e0010 */
[----:B------:R-:W-:Y:S01]  /*3920*/  IMAD.MOV.U32 R9, RZ, RZ, R17 ;  /* 0x000000ffff097224 */ /* 0x000fe200078e0011 */
[----:B------:R-:W0:Y:S03]  /*3930*/  S2R R21, SR_CTAID.Y ;  /* 0x0000000000157919 */ /* 0x000e260000002600 */
[----:B------:R-:W0:Y:S08]  /*3940*/  LDC R0, c[0x0][0x630] ;  /* 0x00018c00ff007b82 */ /* 0x000e300000000800 */
[----:B------:R-:W0:Y:S01]  /*3950*/  LDC.64 R14, c[0x0][0x620] ;  /* 0x00018800ff0e7b82 */ /* 0x000e220000000a00 */
[----:B-1----:R-:W-:-:S04]  /*3960*/  ISETP.NE.U32.AND P0, PT, R10, RZ, PT ;  /* 0x000000ff0a00720c */ /* 0x002fc80003f05070 */
[----:B------:R-:W-:-:S13]  /*3970*/  ISETP.NE.AND.EX P0, PT, R11, RZ, PT, P0 ;  /* 0x000000ff0b00720c */ /* 0x000fda0003f05300 */
[----:B0-2---:R-:W-:Y:S05]  /*3980*/  @!P0 BRA `(.L_x_96) ;  /* 0x0000000000288947 */ /* 0x005fea0003800000 */
[----:B------:R-:W0:Y:S02]  /*3990*/  LDC R3, c[0x0][0x634] ;  /* 0x00018d00ff037b82 */ /* 0x000e240000000800 */
[----:B0-----:R-:W-:-:S05]  /*39a0*/  IADD3 R3, P0, R16, R3, RZ ;  /* 0x0000000310037210 */ /* 0x001fca0007f1e0ff */
[----:B------:R-:W-:-:S04]  /*39b0*/  IMAD.X R13, RZ, RZ, R17, P0 ;  /* 0x000000ffff0d7224 */ /* 0x000fc800000e0611 */
[----:B---3--:R-:W-:-:S04]  /*39c0*/  IMAD.WIDE.U32 R4, R13, R10, RZ ;  /* 0x0000000a0d047225 */ /* 0x008fc800078e00ff */
[----:B----4-:R-:W-:-:S04]  /*39d0*/  IMAD.WIDE.U32 R6, P0, R3, R11, R4 ;  /* 0x0000000b03067225 */ /* 0x010fc80007800004 */
[----:B------:R-:W-:-:S04]  /*39e0*/  IMAD.WIDE.U32 R4, R3, R10, RZ ;  /* 0x0000000a03047225 */ /* 0x000fc800078e00ff */
[----:B------:R-:W-:Y:S01]  /*39f0*/  IMAD.X R9, RZ, RZ, RZ, P0 ;  /* 0x000000ffff097224 */ /* 0x000fe200000e06ff */
[----:B------:R-:W-:Y:S01]  /*3a00*/  IADD3 RZ, P0, R5, R6, RZ ;  /* 0x0000000605ff7210 */ /* 0x000fe20007f1e0ff */
[----:B------:R-:W-:-:S04]  /*3a10*/  IMAD.MOV.U32 R8, RZ, RZ, R7 ;  /* 0x000000ffff087224 */ /* 0x000fc800078e0007 */
[----:B------:R-:W-:-:S08]  /*3a20*/  IMAD.WIDE.U32.X R8, R13, R11, R8, P0 ;  /* 0x0000000b0d087225 */ /* 0x000fd000000e0408 */
.L_x_96:
[----:B----4-:R-:W0:Y:S01]  /*3a30*/  LDC.64 R28, c[0x0][0x640] ;  /* 0x00019000ff1c7b82 */ /* 0x010e220000000a00 */
[-CC-:B------:R-:W-:Y:S01]  /*3a40*/  SHF.R.U64 R67, R8, R0.reuse, R9.reuse ;  /* 0x0000000008437219 */ /* 0x180fe20000001209 */
[----:B------:R-:W-:Y:S01]  /*3a50*/  ULDC UR4, c[0x0][0x150] ;  /* 0x0000540000047ab9 */ /* 0x000fe20000000800 */
[----:B------:R-:W-:Y:S02]  /*3a60*/  SHF.R.U32.HI R0, RZ, R0, R9 ;  /* 0x00000000ff007219 */ /* 0x000fe40000011609 */
[----:B------:R-:W-:Y:S02]  /*3a70*/  IADD3 R3, P0, RZ, -R67, RZ ;  /* 0x80000043ff037210 */ /* 0x000fe40007f1e0ff */
[----:B------:R-:W-:Y:S01]  /*3a80*/  I2FP.F32.U32 R7, R20 ;  /* 0x0000001400077245 */ /* 0x000fe20000201000 */
[----:B------:R-:W1:Y:S02]  /*3a90*/  LDC R6, c[0x0][0x618] ;  /* 0x00018600ff067b82 */ /* 0x000e640000000800 */
[----:B---3--:R-:W-:-:S02]  /*3aa0*/  IMAD.X R5, RZ, RZ, ~R0, P0 ;  /* 0x000000ffff057224 */ /* 0x008fc400000e0e00 */
[----:B------:R-:W-:Y:S01]  /*3ab0*/  FMUL R7, R7, UR4 ;  /* 0x0000000407077c20 */ /* 0x000fe20008400000 */
[----:B------:R-:W-:Y:S01]  /*3ac0*/  ULDC UR4, c[0x0][0x154] ;  /* 0x0000550000047ab9 */ /* 0x000fe20000000800 */
[-C--:B------:R-:W-:Y:S02]  /*3ad0*/  IMAD R0, R5, R14.reuse, RZ ;  /* 0x0000000e05007224 */ /* 0x080fe400078e02ff */
[----:B------:R-:W2:Y:S01]  /*3ae0*/  LDC R8, c[0x0][0x608] ;  /* 0x00018200ff087b82 */ /* 0x000ea20000000800 */
[C---:B------:R-:W-:Y:S01]  /*3af0*/  IMAD.WIDE.U32 R4, R3.reuse, R14, R16 ;  /* 0x0000000e03047225 */ /* 0x040fe200078e0010 */
[----:B------:R-:W3:Y:S03]  /*3b00*/  F2I.U32.TRUNC.NTZ R7, R7 ;  /* 0x0000000700077305 */ /* 0x000ee6000020f000 */
[----:B------:R-:W-:Y:S01]  /*3b10*/  IMAD R3, R3, R15, R0 ;  /* 0x0000000f03037224 */ /* 0x000fe200078e0200 */
[----:B------:R-:W-:-:S02]  /*3b20*/  I2FP.F32.U32 R0, R21 ;  /* 0x0000001500007245 */ /* 0x000fc40000201000 */
[----:B------:R-:W4:Y:S01]  /*3b30*/  LDC R26, c[0x0][0x658] ;  /* 0x00019600ff1a7b82 */ /* 0x000f220000000800 */
[----:B------:R-:W-:Y:S01]  /*3b40*/  IMAD.IADD R3, R5, 0x1, R3 ;  /* 0x0000000105037824 */ /* 0x000fe200078e0203 */
[----:B0-----:R-:W-:Y:S01]  /*3b50*/  ISETP.NE.U32.AND P0, PT, R28, RZ, PT ;  /* 0x000000ff1c00720c */ /* 0x001fe20003f05070 */
[----:B------:R-:W-:-:S03]  /*3b60*/  FMUL R0, R0, UR4 ;  /* 0x0000000400007c20 */ /* 0x000fc60008400000 */
[----:B------:R-:W-:Y:S01]  /*3b70*/  ISETP.NE.AND.EX P0, PT, R29, RZ, PT, P0 ;  /* 0x000000ff1d00720c */ /* 0x000fe20003f05300 */
[----:B------:R0:W0:Y:S01]  /*3b80*/  F2I.U32.TRUNC.NTZ R14, R0 ;  /* 0x00000000000e7305 */ /* 0x000022000020f000 */
[----:B------:R-:W0:Y:S01]  /*3b90*/  LDC R9, c[0x0][0x144] ;  /* 0x00005100ff097b82 */ /* 0x000e220000000800 */
[-C--:B-1----:R-:W-:Y:S01]  /*3ba0*/  SHF.R.U64 R10, R4, R6.reuse, R3 ;  /* 0x00000006040a7219 */ /* 0x082fe20000001203 */
[----:B---3--:R-:W-:Y:S01]  /*3bb0*/  IMAD.MOV R7, RZ, RZ, -R7 ;  /* 0x000000ffff077224 */ /* 0x008fe200078e0a07 */
[----:B------:R-:W-:-:S05]  /*3bc0*/  SHF.R.U32.HI R3, RZ, R6, R3 ;  /* 0x00000006ff037219 */ /* 0x000fca0000011603 */
[----:B------:R-:W1:Y:S01]  /*3bd0*/  LDC R24, c[0x0][0x148] ;  /* 0x00005200ff187b82 */ /* 0x000e620000000800 */
[-CC-:B--2---:R-:W-:Y:S02]  /*3be0*/  SHF.R.U64 R12, R10, R8.reuse, R3.reuse ;  /* 0x000000080a0c7219 */ /* 0x184fe40000001203 */
[----:B------:R-:W-:-:S05]  /*3bf0*/  SHF.R.U32.HI R3, RZ, R8, R3 ;  /* 0x00000008ff037219 */ /* 0x000fca0000011603 */
[----:B------:R-:W2:Y:S01]  /*3c00*/  LDC R15, c[0x0][0x600] ;  /* 0x00018000ff0f7b82 */ /* 0x000ea20000000800 */
[-CC-:B----4-:R-:W-:Y:S02]  /*3c10*/  SHF.R.U64 R13, R12, R26.reuse, R3.reuse ;  /* 0x0000001a0c0d7219 */ /* 0x190fe40000001203 */
[----:B------:R-:W-:-:S03]  /*3c20*/  SHF.R.U32.HI R5, RZ, R26, R3 ;  /* 0x0000001aff057219 */ /* 0x000fc60000011603 */
[----:B------:R-:W-:Y:S02]  /*3c30*/  IMAD.MOV.U32 R4, RZ, RZ, R13 ;  /* 0x000000ffff047224 */ /* 0x000fe400078e000d */
[----:B------:R-:W3:Y:S01]  /*3c40*/  LDC R27, c[0x0][0x648] ;  /* 0x00019200ff1b7b82 */ /* 0x000ee20000000800 */
[----:B0-----:R-:W-:-:S07]  /*3c50*/  IMAD R25, R9, R7, R20 ;  /* 0x0000000709197224 */ /* 0x001fce00078e0214 */
[----:B------:R-:W0:Y:S08]  /*3c60*/  LDC R30, c[0x0][0x638] ;  /* 0x00018e00ff1e7b82 */ /* 0x000e300000000800 */
[----:B------:R-:W4:Y:S01]  /*3c70*/  LDC R31, c[0x0][0x610] ;  /* 0x00018400ff1f7b82 */ /* 0x000f220000000800 */
[----:B-1----:R-:W-:Y:S05]  /*3c80*/  @!P0 BRA `(.L_x_97) ;  /* 0x0000000000288947 */ /* 0x002fea0003800000 */
        /* <DEDUP_REMOVED lines=10> */
.L_x_97:
[----:B------:R-:W-:Y:S01]  /*3d30*/  ISETP.NE.AND P0, PT, R2, 0x1, PT ;  /* 0x000000010200780c */ /* 0x000fe20003f05270 */
[----:B------:R-:W-:Y:S01]  /*3d40*/  IMAD.MOV R14, RZ, RZ, -R14 ;  /* 0x000000ffff0e7224 */ /* 0x000fe200078e0a0e */
[----:B---3--:R-:W-:Y:S01]  /*3d50*/  SHF.R.U64 R0, R4, R27, R5 ;  /* 0x0000001b04007219 */ /* 0x008fe20000001205 */
[----:B--2---:R-:W-:Y:S01]  /*3d60*/  VIADD R5, R15, 0xffffffff ;  /* 0xffffffff0f057836 */ /* 0x004fe20000000000 */
[----:B------:R-:W-:-:S03]  /*3d70*/  LOP3.LUT R3, R12, R61, RZ, 0xc0, !PT ;  /* 0x0000003d0c037212 */ /* 0x000fc600078ec0ff */
[----:B------:R-:W-:Y:S01]  /*3d80*/  IMAD.MOV R4, RZ, RZ, -R0 ;  /* 0x000000ffff047224 */ /* 0x000fe200078e0a00 */
[----:B------:R-:W-:Y:S01]  /*3d90*/  LOP3.LUT R10, R10, R5, RZ, 0xc0, !PT ;  /* 0x000000050a0a7212 */ /* 0x000fe200078ec0ff */
[----:B------:R-:W-:Y:S02]  /*3da0*/  IMAD R0, R58, R0, R3 ;  /* 0x000000003a007224 */ /* 0x000fe400078e0203 */
[----:B0-----:R-:W-:Y:S02]  /*3db0*/  IMAD R3, R4, R30, R13 ;  /* 0x0000001e04037224 */ /* 0x001fe400078e020d */
[----:B------:R-:W-:Y:S02]  /*3dc0*/  @P0 IMAD R25, R24, R14, R21 ;  /* 0x0000000e18190224 */ /* 0x000fe400078e0215 */
[----:B------:R-:W-:Y:S02]  /*3dd0*/  IMAD R5, R3, R15, R10 ;  /* 0x0000000f03057224 */ /* 0x000fe400078e020a */
[----:B----4-:R-:W-:-:S02]  /*3de0*/  IMAD R0, R0, R31, R25 ;  /* 0x0000001f00007224 */ /* 0x010fc400078e0219 */
[----:B------:R-:W-:-:S03]  /*3df0*/  IMAD.MOV.U32 R4, RZ, RZ, 0x1 ;  /* 0x00000001ff047424 */ /* 0x000fc600078e00ff */
[----:B------:R-:W-:Y:S02]  /*3e00*/  SEL R64, R5, R0, !P0 ;  /* 0x0000000005407207 */ /* 0x000fe40004000000 */
[----:B------:R-:W-:Y:S02]  /*3e10*/  PRMT R3, R4, 0x7610, R3 ;  /* 0x0000761004037816 */ /* 0x000fe40000000003 */
[----:B------:R-:W-:-:S07]  /*3e20*/  SEL R0, R0, R5, !P0 ;  /* 0x0000000500007207 */ /* 0x000fce0004000000 */
.L_x_95:
[----:B------:R-:W-:Y:S01]  /*3e30*/  LOP3.LUT P0, RZ, R3, 0xff, RZ, 0xc0, !PT ;  /* 0x000000ff03ff7812 */ /* 0x000fe2000780c0ff */
[----:B------:R-:W-:-:S12]  /*3e40*/  IMAD.MOV.U32 R65, RZ, RZ, R0 ;  /* 0x000000ffff417224 */ /* 0x000fd800078e0000 */
[----:B------:R-:W-:Y:S05]  /*3e50*/  @P0 BRA `(.L_x_98) ;  /* 0xffffffd000d80947 */ /* 0x000fea000383ffff */
[----:B------:R-:W-:Y:S05]  /*3e60*/  EXIT ;  /* 0x000000000000794d */ /* 0x000fea0003800000 */
.L_x_3:
        /* <DEDUP_REMOVED lines=26> */
.L_x_100:
[--C-:B------:R-:W-:Y:S01]  /*4010*/  SHF.R.U64 R14, R12, R20, R13.reuse ;  /* 0x000000140c0e7219 */ /* 0x100fe2000000120d */
[----:B------:R-:W0:Y:S01]  /*4020*/  LDC R24, c[0x0][0x618] ;  /* 0x00018600ff187b82 */ /* 0x000e220000000800 */
[----:B------:R-:W-:Y:S01]  /*4030*/  I2FP.F32.U32 R8, R6 ;  /* 0x0000000600087245 */ /* 0x000fe20000201000 */
[----:B------:R-:W-:Y:S01]  /*4040*/  ULDC UR4, c[0x0][0x150] ;  /* 0x0000540000047ab9 */ /* 0x000fe20000000800 */
[----:B------:R-:W-:Y:S02]  /*4050*/  SHF.R.U32.HI R7, RZ, R20, R13 ;  /* 0x00000014ff077219 */ /* 0x000fe4000001160d */
[----:B------:R-:W-:Y:S01]  /*4060*/  IADD3 R11, P0, RZ, -R14, RZ ;  /* 0x8000000eff0b7210 */ /* 0x000fe20007f1e0ff */
[----:B------:R-:W-:Y:S01]  /*4070*/  FMUL R13, R8, UR4 ;  /* 0x00000004080d7c20 */ /* 0x000fe20008400000 */
[----:B------:R-:W-:Y:S01]  /*4080*/  ULDC UR4, c[0x0][0x154] ;  /* 0x0000550000047ab9 */ /* 0x000fe20000000800 */
[----:B------:R-:W1:Y:S02]  /*4090*/  LDC.64 R26, c[0x0][0x640] ;  /* 0x00019000ff1a7b82 */ /* 0x000e640000000a00 */
[----:B------:R-:W-:-:S02]  /*40a0*/  IMAD.X R7, RZ, RZ, ~R7, P0 ;  /* 0x000000ffff077224 */ /* 0x000fc400000e0e07 */
[----:B------:R-:W2:Y:S01]  /*40b0*/  F2I.U32.TRUNC.NTZ R13, R13 ;  /* 0x0000000d000d7305 */ /* 0x000ea2000020f000 */
[----:B------:R-:W-:-:S03]  /*40c0*/  IMAD.WIDE.U32 R8, R11, R22, R16 ;  /* 0x000000160b087225 */ /* 0x000fc600078e0010 */
[----:B------:R-:W3:Y:S01]  /*40d0*/  LDC R15, c[0x0][0x144] ;  /* 0x00005100ff0f7b82 */ /* 0x000ee20000000800 */
[----:B------:R-:W-:-:S04]  /*40e0*/  IMAD R10, R7, R22, RZ ;  /* 0x00000016070a7224 */ /* 0x000fc800078e02ff */
[----:B------:R-:W-:Y:S02]  /*40f0*/  IMAD R7, R11, R23, R10 ;  /* 0x000000170b077224 */ /* 0x000fe400078e020a */
[----:B------:R-:W-:Y:S01]  /*4100*/  IMAD.MOV.U32 R10, RZ, RZ, -0x1 ;  /* 0xffffffffff0a7424 */ /* 0x000fe200078e00ff */
[----:B------:R-:W4:Y:S01]  /*4110*/  LDC R20, c[0x0][0x608] ;  /* 0x00018200ff147b82 */ /* 0x000f220000000800 */
[----:B------:R-:W-:Y:S01]  /*4120*/  IMAD.IADD R7, R9, 0x1, R7 ;  /* 0x0000000109077824 */ /* 0x000fe200078e0207 */
[----:B------:R-:W-:-:S04]  /*4130*/  I2FP.F32.U32 R9, R5 ;  /* 0x0000000500097245 */ /* 0x000fc80000201000 */
[-C--:B0-----:R-:W-:Y:S01]  /*4140*/  SHF.R.U64 R12, R8, R24.reuse, R7 ;  /* 0x00000018080c7219 */ /* 0x081fe20000001207 */
[----:B--2---:R-:W-:Y:S01]  /*4150*/  IMAD.MOV R8, RZ, RZ, -R13 ;  /* 0x000000ffff087224 */ /* 0x004fe200078e0a0d */
[----:B------:R-:W0:Y:S01]  /*4160*/  LDC R11, c[0x0][0x658] ;  /* 0x00019600ff0b7b82 */ /* 0x000e220000000800 */
[----:B-1----:R-:W-:Y:S01]  /*4170*/  ISETP.NE.U32.AND P0, PT, R26, RZ, PT ;  /* 0x000000ff1a00720c */ /* 0x002fe20003f05070 */
[----:B------:R-:W-:Y:S01]  /*4180*/  FMUL R9, R9, UR4 ;  /* 0x0000000409097c20 */ /* 0x000fe20008400000 */
[----:B------:R-:W-:Y:S02]  /*4190*/  SHF.R.U32.HI R7, RZ, R24, R7 ;  /* 0x00000018ff077219 */ /* 0x000fe40000011607 */
[----:B------:R-:W-:-:S03]  /*41a0*/  ISETP.NE.AND.EX P0, PT, R27, RZ, PT, P0 ;  /* 0x000000ff1b00720c */ /* 0x000fc60003f05300 */
[----:B------:R-:W1:Y:S01]  /*41b0*/  LDC R22, c[0x0][0x148] ;  /* 0x00005200ff167b82 */ /* 0x000e620000000800 */
[----:B---3--:R-:W-:Y:S02]  /*41c0*/  IMAD R23, R15, R8, R6 ;  /* 0x000000080f177224 */ /* 0x008fe400078e0206 */
[----:B------:R-:W-:-:S05]  /*41d0*/  IMAD.MOV.U32 R8, RZ, RZ, 0x1 ;  /* 0x00000001ff087424 */ /* 0x000fca00078e00ff */
[----:B------:R-:W2:Y:S01]  /*41e0*/  LDC R21, c[0x0][0x600] ;  /* 0x00018000ff157b82 */ /* 0x000ea20000000800 */
[-CC-:B----4-:R-:W-:Y:S02]  /*41f0*/  SHF.R.U64 R15, R12, R20.reuse, R7.reuse ;  /* 0x000000140c0f7219 */ /* 0x190fe40000001207 */
[----:B------:R-:W-:Y:S02]  /*4200*/  SHF.R.U32.HI R6, RZ, R20, R7 ;  /* 0x00000014ff067219 */ /* 0x000fe40000011607 */
[----:B------:R3:W4:Y:S03]  /*4210*/  F2I.U32.TRUNC.NTZ R20, R9 ;  /* 0x0000000900147305 */ /* 0x000726000020f000 */
[----:B------:R-:W1:Y:S01]  /*4220*/  LDC R25, c[0x0][0x648] ;  /* 0x00019200ff197b82 */ /* 0x000e620000000800 */
[-C--:B0-----:R-:W-:Y:S02]  /*4230*/  SHF.R.U64 R19, R15, R11.reuse, R6 ;  /* 0x0000000b0f137219 */ /* 0x081fe40000001206 */
[----:B------:R-:W-:-:S02]  /*4240*/  SHF.L.U32 R10, R10, R11, RZ ;  /* 0x0000000b0a0a7219 */ /* 0x000fc400000006ff */
[-C--:B------:R-:W-:Y:S01]  /*4250*/  SHF.R.U32.HI R7, RZ, R11.reuse, R6 ;  /* 0x0000000bff077219 */ /* 0x080fe20000011606 */
[----:B------:R-:W-:Y:S01]  /*4260*/  IMAD.MOV.U32 R6, RZ, RZ, R19 ;  /* 0x000000ffff067224 */ /* 0x000fe200078e0013 */
[----:B------:R-:W-:Y:S01]  /*4270*/  SHF.L.U32 R24, R8, R11, RZ ;  /* 0x0000000b08187219 */ /* 0x000fe200000006ff */
[----:B------:R-:W0:Y:S01]  /*4280*/  LDC R28, c[0x0][0x638] ;  /* 0x00018e00ff1c7b82 */ /* 0x000e220000000800 */
[----:B------:R-:W-:-:S07]  /*4290*/  LOP3.LUT R30, RZ, R10, RZ, 0x33, !PT ;  /* 0x0000000aff1e7212 */ /* 0x000fce00078e33ff */
[----:B------:R-:W0:Y:S01]  /*42a0*/  LDC R29, c[0x0][0x610] ;  /* 0x00018400ff1d7b82 */ /* 0x000e220000000800 */
[----:B---34-:R-:W-:Y:S05]  /*42b0*/  @!P0 BRA `(.L_x_101) ;  /* 0x0000000000288947 */ /* 0x018fea0003800000 */
[----:B------:R-:W3:Y:S02]  /*42c0*/  LDC R6, c[0x0][0x64c] ;  /* 0x00019300ff067b82 */ /* 0x000ee40000000800 */
[----:B---3--:R-:W-:-:S05]  /*42d0*/  IADD3 R11, P0, R19, R6, RZ ;  /* 0x00000006130b7210 */ /* 0x008fca0007f1e0ff */
        /* <DEDUP_REMOVED lines=8> */
.L_x_101:
[----:B------:R-:W-:Y:S01]  /*4360*/  ISETP.NE.AND P0, PT, R2, 0x1, PT ;  /* 0x000000010200780c */ /* 0x000fe20003f05270 */
[----:B--2---:R-:W-:Y:S01]  /*4370*/  VIADD R9, R21, 0xffffffff ;  /* 0xffffffff15097836 */ /* 0x004fe20000000000 */
[----:B-1----:R-:W-:Y:S01]  /*4380*/  SHF.R.U64 R7, R6, R25, R7 ;  /* 0x0000001906077219 */ /* 0x002fe20000001207 */
[----:B------:R-:W-:Y:S01]  /*4390*/  IMAD.MOV R20, RZ, RZ, -R20 ;  /* 0x000000ffff147224 */ /* 0x000fe200078e0a14 */
[----:B------:R-:W-:Y:S02]  /*43a0*/  LOP3.LUT R6, R15, R30, RZ, 0xc0, !PT ;  /* 0x0000001e0f067212 */ /* 0x000fe400078ec0ff */
[----:B------:R-:W-:Y:S01]  /*43b0*/  LOP3.LUT R12, R12, R9, RZ, 0xc0, !PT ;  /* 0x000000090c0c7212 */ /* 0x000fe200078ec0ff */
[----:B------:R-:W-:Y:S02]  /*43c0*/  IMAD.MOV R8, RZ, RZ, -R7 ;  /* 0x000000ffff087224 */ /* 0x000fe400078e0a07 */
[----:B------:R-:W-:Y:S02]  /*43d0*/  IMAD R6, R24, R7, R6 ;  /* 0x0000000718067224 */ /* 0x000fe400078e0206 */
[----:B------:R-:W-:-:S02]  /*43e0*/  IMAD.MOV.U32 R9, RZ, RZ, 0x1 ;  /* 0x00000001ff097424 */ /* 0x000fc400078e00ff */
[----:B------:R-:W-:Y:S02]  /*43f0*/  @P0 IMAD R23, R22, R20, R5 ;  /* 0x0000001416170224 */ /* 0x000fe400078e0205 */
[----:B0-----:R-:W-:Y:S02]  /*4400*/  IMAD R5, R8, R28, R19 ;  /* 0x0000001c08057224 */ /* 0x001fe400078e0213 */
[----:B------:R-:W-:Y:S02]  /*4410*/  IMAD R19, R6, R29, R23 ;  /* 0x0000001d06137224 */ /* 0x000fe400078e0217 */
[----:B------:R-:W-:Y:S02]  /*4420*/  IMAD R6, R5, R21, R12 ;  /* 0x0000001505067224 */ /* 0x000fe400078e020c */
[----:B------:R-:W-:-:S03]  /*4430*/  IMAD.MOV.U32 R8, RZ, RZ, R14 ;  /* 0x000000ffff087224 */ /* 0x000fc600078e000e */
[----:B------:R-:W-:Y:S02]  /*4440*/  SEL R20, R6, R19, !P0 ;  /* 0x0000001306147207 */ /* 0x000fe40004000000 */
[----:B------:R-:W-:-:S07]  /*4450*/  SEL R19, R19, R6, !P0 ;  /* 0x0000000613137207 */ /* 0x000fce0004000000 */
.L_x_99:
[----:B------:R-:W-:-:S08]  /*4460*/  NOP ;  /* 0x0000000000007918 */ /* 0x000fd00000000000 */
[----:B------:R-:W0:-:S00]  /*4470*/  USETMAXREG.DEALLOC.CTAPOOL 0x28 ;  /* 0x00000028000079c8 */ /* 0x000e0000080e0500 */
[----:B0-----:R-:W-:-:S13]  /*4480*/  ISETP.NE.AND P0, PT, R0, RZ, PT ;  /* 0x000000ff0000720c */ /* 0x001fda0003f05270 */
[----:B------:R-:W-:Y:S05]  /*4490*/  @P0 EXIT ;  /* 0x000000000000094d */ /* 0x000fea0003800000 */
[----:B------:R-:W-:Y:S01]  /*44a0*/  LOP3.LUT P0, RZ, R9, 0xff, RZ, 0xc0, !PT ;  /* 0x000000ff09ff7812 */ /* 0x000fe2000780c0ff */
[----:B------:R-:W-:Y:S02]  /*44b0*/  IMAD.MOV.U32 R0, RZ, RZ, 0x1 ;  /* 0x00000001ff007424 */ /* 0x000fe400078e00ff */
[----:B------:R-:W-:-:S10]  /*44c0*/  IMAD.MOV.U32 R12, RZ, RZ, RZ ;  /* 0x000000ffff0c7224 */ /* 0x000fd400078e00ff */
[----:B------:R-:W-:Y:S05]  /*44d0*/  @!P0 BRA `(.L_x_102) ;  /* 0x0000000c001c8947 */ /* 0x000fea0003800000 */
[----:B------:R-:W0:Y:S01]  /*44e0*/  LDC R0, c[0x0][0x28c] ;  /* 0x0000a300ff007b82 */ /* 0x000e220000000800 */
[----:B------:R-:W-:Y:S01]  /*44f0*/  LOP3.LUT P0, RZ, R3, 0x1f, RZ, 0xc0, !PT ;  /* 0x0000001f03ff7812 */ /* 0x000fe2000780c0ff */
[----:B------:R-:W-:Y:S01]  /*4500*/  ULDC UR5, c[0x0][0x658] ;  /* 0x0001960000057ab9 */ /* 0x000fe20000000800 */
[----:B------:R-:W-:Y:S01]  /*4510*/  UMOV UR6, 0xffffffff ;  /* 0xffffffff00067882 */ /* 0x000fe20000000000 */
[----:B------:R-:W-:Y:S01]  /*4520*/  BSSY B0, `(.L_x_102) ;  /* 0x00000c2000007945 */ /* 0x000fe20003800000 */
[----:B------:R-:W-:Y:S01]  /*4530*/  USHF.L.U32 UR6, UR6, UR5, URZ ;  /* 0x0000000506067299 */ /* 0x000fe2000800063f */
[C---:B------:R-:W-:Y:S01]  /*4540*/  ISETP.NE.AND P2, PT, R4.reuse, RZ, PT ;  /* 0x000000ff0400720c */ /* 0x040fe20003f45270 */
[----:B------:R-:W-:Y:S01]  /*4550*/  IMAD.MOV.U32 R13, RZ, RZ, 0x1 ;  /* 0x00000001ff0d7424 */ /* 0x000fe200078e00ff */
[----:B------:R-:W-:Y:S01]  /*4560*/  ISETP.NE.OR P0, PT, R4, RZ, !P0 ;  /* 0x000000ff0400720c */ /* 0x000fe20004705670 */
[----:B------:R-:W-:Y:S01]  /*4570*/  IMAD.MOV.U32 R12, RZ, RZ, RZ ;  /* 0x000000ffff0c7224 */ /* 0x000fe200078e00ff */
[----:B------:R-:W-:Y:S01]  /*4580*/  LOP3.LUT R11, R18, 0x2, RZ, 0xfc, !PT ;  /* 0x00000002120b7812 */ /* 0x000fe200078efcff */
[----:B------:R-:W-:Y:S01]  /*4590*/  ULDC UR4, c[0x0][0x600] ;  /* 0x0001800000047ab9 */ /* 0x000fe20000000800 */
[----:B------:R-:W-:Y:S01]  /*45a0*/  UMOV UR7, 0x1 ;  /* 0x0000000100077882 */ /* 0x000fe20000000000 */
[----:B------:R-:W-:-:S02]  /*45b0*/  UIADD3 UR15, UR4, -0x1, URZ ;  /* 0xffffffff040f7890 */ /* 0x000fc4000fffe03f */
[----:B------:R-:W-:Y:S02]  /*45c0*/  USHF.L.U32 UR17, UR7, UR5, URZ ;  /* 0x0000000507117299 */ /* 0x000fe4000800063f */
[----:B------:R-:W-:Y:S01]  /*45d0*/  ULOP3.LUT UR16, URZ, UR6, URZ, 0x33, !UPT ;  /* 0x000000063f107292 */ /* 0x000fe2000f8e333f */
[----:B------:R-:W-:Y:S01]  /*45e0*/  ULDC.64 UR20, c[0x0][0x198] ;  /* 0x0000660000147ab9 */ /* 0x000fe20000000a00 */
[----:B0-----:R-:W-:-:S05]  /*45f0*/  VIADD R0, R0, 0x1f ;  /* 0x0000001f00007836 */ /* 0x001fca0000000000 */
[----:B------:R-:W-:-:S04]  /*4600*/  SHF.R.S32.HI R3, RZ, 0x1f, R0 ;  /* 0x0000001fff037819 */ /* 0x000fc80000011400 */
[----:B------:R-:W-:Y:S01]  /*4610*/  LEA.HI R3, R3, R0, RZ, 0x5 ;  /* 0x0000000003037211 */ /* 0x000fe200078f28ff */
[----:B------:R-:W-:-:S03]  /*4620*/  IMAD.MOV.U32 R0, RZ, RZ, 0x1 ;  /* 0x00000001ff007424 */ /* 0x000fc600078e00ff */
[----:B------:R-:W-:-:S05]  /*4630*/  SHF.R.S32.HI R3, RZ, 0x5, R3 ;  /* 0x00000005ff037819 */ /* 0x000fca0000011403 */
[----:B------:R-:W-:-:S07]  /*4640*/  VIADD R10, R3, 0x1 ;  /* 0x00000001030a7836 */ /* 0x000fce0000000000 */
.L_x_114:
[----:B------:R-:W-:-:S03]  /*4650*/  UMOV UR4, 0xffffffff ;  /* 0xffffffff00047882 */ /* 0x000fc60000000000 */
[----:B------:R-:W-:Y:S05]  /*4660*/  BRA.DIV UR4, `(.L_x_103) ;  /* 0x00000012040c7947 */ /* 0x000fea000b800000 */
[----:B------:R-:W-:-:S13]  /*4670*/  ELECT P6, URZ, PT ;  /* 0x00000000003f782f */ /* 0x000fda00038c0000 */
.L_x_128:
[----:B------:R-:W0:Y:S01]  /*4680*/  LDC R4, c[0x0][0x28c] ;  /* 0x0000a300ff047b82 */ /* 0x000e220000000800 */
[----:B------:R-:W-:Y:S01]  /*4690*/  BSSY B1, `(.L_x_104) ;  /* 0x0000037000017945 */ /* 0x000fe20003800000 */
[----:B0-----:R-:W-:-:S13]  /*46a0*/  ISETP.LT.OR P6, PT, R4, 0x1, !P6 ;  /* 0x000000010400780c */ /* 0x001fda00077c1670 */
[----:B------:R-:W-:Y:S05]  /*46b0*/  @P6 BRA `(.L_x_105) ;  /* 0x0000000000d06947 */ /* 0x000fea0003800000 */
[----:B------:R-:W-:Y:S02]  /*46c0*/  IMAD.SHL.U32 R20, R20, 0x40, RZ ;  /* 0x0000004014147824 */ /* 0x000fe400078e00ff */
[----:B------:R-:W-:Y:S02]  /*46d0*/  IMAD.SHL.U32 R19, R19, 0x80, RZ ;  /* 0x0000008013137824 */ /* 0x000fe400078e00ff */
[----:B------:R-:W-:Y:S02]  /*46e0*/  IMAD.MOV.U32 R21, RZ, RZ, RZ ;  /* 0x000000ffff157224 */ /* 0x000fe400078e00ff */
[----:B------:R-:W-:Y:S02]  /*46f0*/  IMAD.MOV.U32 R4, RZ, RZ, R10 ;  /* 0x000000ffff047224 */ /* 0x000fe400078e000a */
[----:B------:R-:W-:Y:S02]  /*4700*/  IMAD.MOV.U32 R5, RZ, RZ, R0 ;  /* 0x000000ffff057224 */ /* 0x000fe400078e0000 */
[----:B------:R-:W-:-:S07]  /*4710*/  IMAD.MOV.U32 R6, RZ, RZ, R12 ;  /* 0x000000ffff067224 */ /* 0x000fce00078e000c */
.L_x_109:
[----:B------:R-:W0:Y:S01]  /*4720*/  S2R R14, SR_CgaCtaId ;  /* 0x00000000000e7919 */ /* 0x000e220000008800 */
[----:B------:R-:W-:Y:S01]  /*4730*/  MOV R7, 0x400 ;  /* 0x0000040000077802 */ /* 0x000fe20000000f00 */
[----:B------:R-:W1:Y:S03]  /*4740*/  @!P2 LDC R9, c[0x0][0x500] ;  /* 0x00014000ff09ab82 */ /* 0x000e660000000800 */
[----:B0-----:R-:W-:Y:S02]  /*4750*/  LEA R15, R14, R7, 0x18 ;  /* 0x000000070e0f7211 */ /* 0x001fe400078ec0ff */
[----:B------:R-:W-:-:S03]  /*4760*/  SHF.L.U32 R7, R5, 0x1f, RZ ;  /* 0x0000001f05077819 */ /* 0x000fc600000006ff */
[----:B------:R-:W-:-:S04]  /*4770*/  IMAD R14, R6, 0x8, R15 ;  /* 0x00000008060e7824 */ /* 0x000fc800078e020f */
[----:B------:R-:W0:Y:S02]  /*4780*/  SYNCS.PHASECHK.TRANS64.TRYWAIT P1, [R14+URZ+0x38], R7 ;  /* 0x000038070e0075a7 */ /* 0x000e24000802017f */
[----:B01----:R-:W-:Y:S05]  /*4790*/  @!P1 BRA `(.L_x_106) ;  /* 0x0000000c00e09947 */ /* 0x003fea0003800000 */
.L_x_129:
[----:B0-----:R-:W-:Y:S01]  /*47a0*/  PRMT R7, R11, 0x9910, RZ ;  /* 0x000099100b077816 */ /* 0x001fe200000000ff */
[----:B------:R0:W-:Y:S03]  /*47b0*/  @!P2 SYNCS.ARRIVE.TRANS64 RZ, [R14+URZ], R9 ;  /* 0x000000090effa9a7 */ /* 0x0001e6000800003f */
[----:B------:R-:W-:-:S13]  /*47c0*/  ISETP.NE.AND P1, PT, R7, 0x2, PT ;  /* 0x000000020700780c */ /* 0x000fda0003f25270 */
[----:B0-----:R-:W-:Y:S05]  /*47d0*/  @P1 BRA `(.L_x_107) ;  /* 0x0000000000041947 */ /* 0x001fea0003800000 */
[----:B------:R-:W-:Y:S01]  /*47e0*/  BPT.TRAP 0x1 ;  /* 0x000000040000795c */ /* 0x000fe20000300000 */
.L_x_107:
[----:B------:R-:W-:Y:S05]  /*47f0*/  @P0 BRA `(.L_x_108) ;  /* 0x0000000000040947 */ /* 0x000fea0003800000 */
[----:B------:R-:W-:Y:S01]  /*4800*/  BPT.TRAP 0x1 ;  /* 0x000000040000795c */ /* 0x000fe20000300000 */
.L_x_108:
[--C-:B------:R-:W-:Y:S01]  /*4810*/  IMAD R7, R6, 0x1000, R15.reuse ;  /* 0x0000100006077824 */ /* 0x100fe200078e020f */
[----:B------:R-:W-:Y:S01]  /*4820*/  R2UR UR9, R14 ;  /* 0x000000000e0972ca */ /* 0x000fe200000e0000 */
[----:B------:R-:W-:Y:S01]  /*4830*/  IMAD R15, R6, 0x800, R15 ;  /* 0x00000800060f7824 */ /* 0x000fe200078e020f */
[----:B------:R-:W-:Y:S01]  /*4840*/  UIADD3 UR4, UP0, UR20, 0xf0, URZ ;  /* 0x000000f014047890 */ /* 0x000fe2000ff1e03f */
[----:B------:R-:W-:Y:S01]  /*4850*/  VIADD R4, R4, 0xffffffff ;  /* 0xffffffff04047836 */ /* 0x000fe20000000000 */
[----:B------:R-:W-:Y:S01]  /*4860*/  R2UR UR5, R7 ;  /* 0x00000000070572ca */ /* 0x000fe200000e0000 */
[----:B------:R-:W-:Y:S01]  /*4870*/  UIADD3 UR22, UP1, UR20, 0x1f0, URZ ;  /* 0x000001f014167890 */ /* 0x000fe2000ff3e03f */
[----:B------:R-:W-:Y:S01]  /*4880*/  R2UR UR8, R15 ;  /* 0x000000000f0872ca */ /* 0x000fe200000e0000 */
[----:B------:R-:W-:Y:S01]  /*4890*/  VIADD R6, R6, 0x1 ;  /* 0x0000000106067836 */ /* 0x000fe20000000000 */
[----:B------:R-:W-:Y:S01]  /*48a0*/  R2UR UR11, R19 ;  /* 0x00000000130b72ca */ /* 0x000fe200000e0000 */
[----:B------:R-:W-:Y:S01]  /*48b0*/  UIADD3.X UR23, URZ, UR21, URZ, UP1, !UPT ;  /* 0x000000153f177290 */ /* 0x000fe20008ffe43f */
[C---:B------:R-:W-:Y:S01]  /*48c0*/  R2UR UR10, R21.reuse ;  /* 0x00000000150a72ca */ /* 0x040fe200000e0000 */
[----:B------:R-:W-:Y:S01]  /*48d0*/  UMOV UR6, 0x0 ;  /* 0x0000000000067882 */ /* 0x000fe20000000000 */
[----:B------:R-:W-:Y:S01]  /*48e0*/  R2UR UR12, R8 ;  /* 0x00000000080c72ca */ /* 0x000fe200000e0000 */
[----:B------:R-:W-:Y:S01]  /*48f0*/  UMOV UR7, 0x10000000 ;  /* 0x1000000000077882 */ /* 0x000fe20000000000 */
[----:B------:R-:W-:Y:S01]  /*4900*/  R2UR UR18, R20 ;  /* 0x00000000141272ca */ /* 0x000fe200000e0000 */
[----:B------:R-:W-:Y:S01]  /*4910*/  VIADD R21, R21, 0x20 ;  /* 0x0000002015157836 */ /* 0x000fe20000000000 */
[----:B------:R-:W-:Y:S01]  /*4920*/  ISETP.GT.AND P3, PT, R4, 0x1, PT ;  /* 0x000000010400780c */ /* 0x000fe20003f64270 */
[----:B------:R-:W-:Y:S01]  /*4930*/  UIADD3 UR13, UR5, 0x180, URZ ;  /* 0x00000180050d7890 */ /* 0x000fe2000fffe03f */
[----:B------:R-:W-:Y:S01]  /*4940*/  ISETP.NE.AND P1, PT, R6, 0x7, PT ;  /* 0x000000070600780c */ /* 0x000fe20003f25270 */
[----:B------:R-:W-:-:S02]  /*4950*/  UIADD3.X UR5, URZ, UR21, URZ, UP0, !UPT ;  /* 0x000000153f057290 */ /* 0x000fc400087fe43f */
[----:B------:R-:W-:Y:S01]  /*4960*/  UIADD3 UR14, UR8, 0x7180, URZ ;  /* 0x00007180080e7890 */ /* 0x000fe2000fffe03f */
[----:B------:R-:W-:Y:S02]  /*4970*/  SEL R14, RZ, 0x1, P1 ;  /* 0x00000001ff0e7807 */ /* 0x000fe40000800000 */
[----:B------:R-:W-:Y:S01]  /*4980*/  UMOV UR8, UR13 ;  /* 0x0000000d00087c82 */ /* 0x000fe20008000000 */
[----:B------:R-:W-:Y:S02]  /*4990*/  SEL R6, R6, RZ, P1 ;  /* 0x000000ff06067207 */ /* 0x000fe40000800000 */
[----:B------:R-:W-:Y:S01]  /*49a0*/  LOP3.LUT R5, R5, R14, RZ, 0x3c, !PT ;  /* 0x0000000e05057212 */ /* 0x000fe200078e3cff */
[----:B------:R0:W-:Y:S02]  /*49b0*/  UTMALDG.3D [UR8], [UR4], desc[UR6] ;  /* 0x00000608040075b4 */ /* 0x0001e40008011000 */
[----:B0-----:R-:W-:Y:S01]  /*49c0*/  UMOV UR8, UR14 ;  /* 0x0000000e00087c82 */ /* 0x001fe20008000000 */
[----:B------:R-:W-:-:S02]  /*49d0*/  UMOV UR11, UR18 ;  /* 0x00000012000b7c82 */ /* 0x000fc40008000000 */
[----:B------:R0:W-:Y:S02]  /*49e0*/  UTMALDG.3D [UR8], [UR22], desc[UR6] ;  /* 0x00000608160075b4 */ /* 0x0001e40008011000 */
[----:B0-----:R-:W-:Y:S05]  /*49f0*/  @P3 BRA `(.L_x_109) ;  /* 0xfffffffc00483947 */ /* 0x001fea000383ffff */
.L_x_105:
[----:B------:R-:W-:Y:S05]  /*4a00*/  BSYNC B1 ;  /* 0x0000000000017941 */ /* 0x000fea0003800000 */
.L_x_104:
[----:B------:R-:W-:Y:S01]  /*4a10*/  LOP3.LUT P4, RZ, R13, 0xff, RZ, 0xc0, !PT ;  /* 0x000000ff0dff7812 */ /* 0x000fe2000788c0ff */
[C---:B------:R-:W-:Y:S01]  /*4a20*/  IMAD.IADD R12, R3.reuse, 0x1, R12 ;  /* 0x00000001030c7824 */ /* 0x040fe200078e020c */
[----:B------:R-:W-:Y:S01]  /*4a30*/  ULDC.64 UR4, c[0x0][0x650] ;  /* 0x0001940000047ab9 */ /* 0x000fe20000000a00 */
[C---:B------:R-:W-:Y:S01]  /*4a40*/  ISETP.GE.U32.AND P3, PT, R3.reuse, 0x7, PT ;  /* 0x000000070300780c */ /* 0x040fe20003f66070 */
[----:B------:R-:W-:Y:S01]  /*4a50*/  BSSY B1, `(.L_x_110) ;  /* 0x000006c000017945 */ /* 0x000fe20003800000 */
[C---:B------:R-:W-:Y:S01]  /*4a60*/  IMAD.WIDE.U32 R4, R12.reuse, 0x24924925, RZ ;  /* 0x249249250c047825 */ /* 0x040fe200078e00ff */
[C---:B------:R-:W-:Y:S02]  /*4a70*/  ISETP.GT.U32.AND P1, PT, R12.reuse, 0x6, PT ;  /* 0x000000060c00780c */ /* 0x040fe40003f24070 */
[----:B------:R-:W-:Y:S01]  /*4a80*/  PRMT R13, RZ, 0x7610, R13 ;  /* 0x00007610ff0d7816 */ /* 0x000fe2000000000d */
[----:B------:R-:W-:Y:S01]  /*4a90*/  IMAD.IADD R4, R12, 0x1, -R5 ;  /* 0x000000010c047824 */ /* 0x000fe200078e0a05 */
[----:B------:R-:W-:Y:S01]  /*4aa0*/  ISETP.LT.U32.AND P1, PT, R3, 0x7, P1 ;  /* 0x000000070300780c */ /* 0x000fe20000f21070 */
[----:B------:R-:W-:-:S02]  /*4ab0*/  IMAD.MOV.U32 R19, RZ, RZ, -0x1 ;  /* 0xffffffffff137424 */ /* 0x000fc400078e00ff */
[----:B------:R-:W0:Y:S01]  /*4ac0*/  @P4 S2R R7, SR_CgaCtaId ;  /* 0x0000000000074919 */ /* 0x000e220000008800 */
[----:B------:R-:W-:Y:S01]  /*4ad0*/  @P4 MOV R6, 0x400 ;  /* 0x0000040000064802 */ /* 0x000fe20000000f00 */
[----:B------:R-:W-:Y:S01]  /*4ae0*/  IMAD.MOV.U32 R20, RZ, RZ, -0x1 ;  /* 0xffffffffff147424 */ /* 0x000fe200078e00ff */
[----:B------:R-:W-:Y:S01]  /*4af0*/  LEA.HI R4, R4, R5, RZ, 0x1f ;  /* 0x0000000504047211 */ /* 0x000fe200078ff8ff */
[----:B------:R-:W-:-:S03]  /*4b00*/  IMAD.MOV.U32 R8, RZ, RZ, -0x1 ;  /* 0xffffffffff087424 */ /* 0x000fc600078e00ff */
[--C-:B------:R-:W-:Y:S02]  /*4b10*/  SHF.R.U32.HI R5, RZ, 0x2, R4.reuse ;  /* 0x00000002ff057819 */ /* 0x100fe40000011604 */
[----:B------:R-:W-:-:S03]  /*4b20*/  PRMT R4, RZ, 0x7610, R4 ;  /* 0x00007610ff047816 */ /* 0x000fc60000000004 */
[----:B------:R-:W-:Y:S01]  /*4b30*/  IMAD R12, R5, -0x7, R12 ;  /* 0xfffffff9050c7824 */ /* 0x000fe200078e020c */
[----:B0-----:R-:W-:Y:S02]  /*4b40*/  @P4 LEA R6, R7, R6, 0x18 ;  /* 0x0000000607064211 */ /* 0x001fe400078ec0ff */
[----:B------:R-:W-:Y:S02]  /*4b50*/  SEL R7, RZ, 0x1, !P1 ;  /* 0x00000001ff077807 */ /* 0x000fe40004800000 */
[----:B------:R-:W-:Y:S01]  /*4b60*/  IADD3 R16, P1, R16, UR36, RZ ;  /* 0x0000002410107c10 */ /* 0x000fe2000ff3e0ff */
[----:B------:R0:W-:Y:S01]  /*4b70*/  @P4 SYNCS.ARRIVE.TRANS64.A1T0 RZ, [R6+URZ+0x88], RZ ;  /* 0x000088ff06ff49a7 */ /* 0x0001e2000810003f */
[----:B------:R-:W-:Y:S02]  /*4b80*/  LOP3.LUT R0, R0, R7, RZ, 0x3c, !PT ;  /* 0x0000000700007212 */ /* 0x000fe400078e3cff */
[----:B------:R-:W-:Y:S02]  /*4b90*/  IADD3.X R17, R17, UR42, RZ, P1, !PT ;  /* 0x0000002a11117c10 */ /* 0x000fe40008ffe4ff */
[----:B------:R-:W-:-:S02]  /*4ba0*/  ISETP.GE.U32.AND P1, PT, R16, UR4, PT ;  /* 0x0000000410007c0c */ /* 0x000fc4000bf26070 */
[----:B------:R-:W-:Y:S02]  /*4bb0*/  @P3 LOP3.LUT R0, R0, 0x1, R5, 0x78, !PT ;  /* 0x0000000100003812 */ /* 0x000fe400078e7805 */
[----:B------:R-:W-:-:S13]  /*4bc0*/  ISETP.GE.U32.AND.EX P1, PT, R17, UR5, PT, P1 ;  /* 0x0000000511007c0c */ /* 0x000fda000bf26110 */
[----:B0-----:R-:W-:Y:S05]  /*4bd0*/  @P1 BRA `(.L_x_111) ;  /* 0x00000004004c1947 */ /* 0x001fea0003800000 */
[----:B------:R-:W-:Y:S01]  /*4be0*/  ULDC.64 UR4, c[0x0][0x628] ;  /* 0x00018a0000047ab9 */ /* 0x000fe20000000a00 */
[----:B------:R-:W0:Y:S01]  /*4bf0*/  S2R R15, SR_CTAID.X ;  /* 0x00000000000f7919 */ /* 0x000e220000002500 */
[----:B------:R-:W-:Y:S01]  /*4c00*/  ISETP.NE.U32.AND P1, PT, RZ, UR4, PT ;  /* 0x00000004ff007c0c */ /* 0x000fe2000bf25070 */
[----:B------:R-:W-:Y:S01]  /*4c10*/  ULDC UR7, c[0x0][0x630] ;  /* 0x00018c0000077ab9 */ /* 0x000fe20000000800 */
[----:B------:R-:W-:Y:S01]  /*4c20*/  IMAD.MOV.U32 R4, RZ, RZ, R16 ;  /* 0x000000ffff047224 */ /* 0x000fe200078e0010 */
[----:B------:R-:W1:Y:S01]  /*4c30*/  S2R R14, SR_CTAID.Y ;  /* 0x00000000000e7919 */ /* 0x000e620000002600 */
[----:B------:R-:W-:Y:S01]  /*4c40*/  ISETP.NE.AND.EX P1, PT, RZ, UR5, PT, P1 ;  /* 0x00000005ff007c0c */ /* 0x000fe2000bf25310 */
[----:B------:R-:W-:-:S12]  /*4c50*/  IMAD.MOV.U32 R5, RZ, RZ, R17 ;  /* 0x000000ffff057224 */ /* 0x000fd800078e0011 */
[----:B------:R-:W-:Y:S05]  /*4c60*/  @!P1 BRA `(.L_x_112) ;  /* 0x0000000000289947 */ /* 0x000fea0003800000 */
[----:B------:R-:W-:Y:S02]  /*4c70*/  ULDC UR6, c[0x0][0x634] ;  /* 0x00018d0000067ab9 */ /* 0x000fe40000000800 */
[----:B------:R-:W-:-:S05]  /*4c80*/  IADD3 R9, P1, R16, UR6, RZ ;  /* 0x0000000610097c10 */ /* 0x000fca000ff3e0ff */
[----:B------:R-:W-:-:S04]  /*4c90*/  IMAD.X R19, RZ, RZ, R17, P1 ;  /* 0x000000ffff137224 */ /* 0x000fc800008e0611 */
[----:B------:R-:W-:-:S04]  /*4ca0*/  IMAD.WIDE.U32 R6, R19, UR4, RZ ;  /* 0x0000000413067c25 */ /* 0x000fc8000f8e00ff */
[----:B------:R-:W-:-:S04]  /*4cb0*/  IMAD.WIDE.U32 R6, P1, R9, UR5, R6 ;  /* 0x0000000509067c25 */ /* 0x000fc8000f820006 */
[----:B------:R-:W-:-:S04]  /*4cc0*/  IMAD.WIDE.U32 R8, R9, UR4, RZ ;  /* 0x0000000409087c25 */ /* 0x000fc8000f8e00ff */
[----:B------:R-:W-:Y:S01]  /*4cd0*/  IMAD.X R5, RZ, RZ, RZ, P1 ;  /* 0x000000ffff057224 */ /* 0x000fe200008e06ff */
[----:B------:R-:W-:Y:S01]  /*4ce0*/  IADD3 RZ, P1, R9, R6, RZ ;  /* 0x0000000609ff7210 */ /* 0x000fe20007f3e0ff */
[----:B------:R-:W-:-:S04]  /*4cf0*/  IMAD.MOV.U32 R4, RZ, RZ, R7 ;  /* 0x000000ffff047224 */ /* 0x000fc800078e0007 */
[----:B------:R-:W-:-:S08]  /*4d00*/  IMAD.WIDE.U32.X R4, R19, UR5, R4, P1 ;  /* 0x0000000513047c25 */ /* 0x000fd000088e0404 */
.L_x_112:
[--C-:B------:R-:W-:Y:S01]  /*4d10*/  SHF.R.U64 R8, R4, UR7, R5.reuse ;  /* 0x0000000704087c19 */ /* 0x100fe20008001205 */
[----:B------:R-:W-:Y:S01]  /*4d20*/  ULDC.64 UR4, c[0x0][0x620] ;  /* 0x0001880000047ab9 */ /* 0x000fe20000000a00 */
[----:B------:R-:W-:Y:S01]  /*4d30*/  SHF.R.U32.HI R4, RZ, UR7, R5 ;  /* 0x00000007ff047c19 */ /* 0x000fe20008011605 */
[----:B------:R-:W2:Y:S01]  /*4d40*/  LDC R24, c[0x0][0x144] ;  /* 0x00005100ff187b82 */ /* 0x000ea20000000800 */
[----:B------:R-:W-:Y:S01]  /*4d50*/  IADD3 R7, P1, RZ, -R8, RZ ;  /* 0x80000008ff077210 */ /* 0x000fe20007f3e0ff */
[----:B------:R-:W-:Y:S01]  /*4d60*/  ULDC.64 UR8, c[0x0][0x640] ;  /* 0x0001900000087ab9 */ /* 0x000fe20000000a00 */
[----:B0-----:R-:W-:Y:S01]  /*4d70*/  I2FP.F32.U32 R9, R15 ;  /* 0x0000000f00097245 */ /* 0x001fe20000201000 */
[----:B------:R-:W-:Y:S02]  /*4d80*/  ULDC UR6, c[0x0][0x608] ;  /* 0x0001820000067ab9 */ /* 0x000fe40000000800 */
[----:B------:R-:W-:Y:S01]  /*4d90*/  IMAD.X R4, RZ, RZ, ~R4, P1 ;  /* 0x000000ffff047224 */ /* 0x000fe200008e0e04 */
[----:B------:R-:W-:Y:S01]  /*4da0*/  ISETP.NE.U32.AND P1, PT, RZ, UR8, PT ;  /* 0x00000008ff007c0c */ /* 0x000fe2000bf25070 */
[----:B------:R-:W0:Y:S02]  /*4db0*/  LDC R21, c[0x0][0x148] ;  /* 0x00005200ff157b82 */ /* 0x000e240000000800 */
[----:B------:R-:W-:Y:S01]  /*4dc0*/  IMAD R6, R4, UR4, RZ ;  /* 0x0000000404067c24 */ /* 0x000fe2000f8e02ff */
[----:B------:R-:W-:Y:S01]  /*4dd0*/  ISETP.NE.AND.EX P1, PT, RZ, UR9, PT, P1 ;  /* 0x00000009ff007c0c */ /* 0x000fe2000bf25310 */
[----:B------:R-:W-:Y:S01]  /*4de0*/  IMAD.WIDE.U32 R4, R7, UR4, R16 ;  /* 0x0000000407047c25 */ /* 0x000fe2000f8e0010 */
[----:B------:R-:W-:-:S03]  /*4df0*/  ULDC UR4, c[0x0][0x150] ;  /* 0x0000540000047ab9 */ /* 0x000fc60000000800 */
[----:B------:R-:W-:Y:S02]  /*4e00*/  IMAD R7, R7, UR5, R6 ;  /* 0x0000000507077c24 */ /* 0x000fe4000f8e0206 */
[----:B------:R-:W-:Y:S01]  /*4e10*/  FMUL R6, R9, UR4 ;  /* 0x0000000409067c20 */ /* 0x000fe20008400000 */
[----:B------:R-:W-:Y:S01]  /*4e20*/  ULDC UR4, c[0x0][0x618] ;  /* 0x0001860000047ab9 */ /* 0x000fe20000000800 */
[----:B------:R-:W-:Y:S01]  /*4e30*/  ULDC UR5, c[0x0][0x154] ;  /* 0x0000550000057ab9 */ /* 0x000fe20000000800 */
[----:B------:R-:W-:-:S03]  /*4e40*/  IMAD.IADD R5, R5, 0x1, R7 ;  /* 0x0000000105057824 */ /* 0x000fc600078e0207 */
[----:B------:R-:W3:Y:S02]  /*4e50*/  F2I.U32.TRUNC.NTZ R6, R6 ;  /* 0x0000000600067305 */ /* 0x000ee4000020f000 */
[----:B------:R-:W-:Y:S02]  /*4e60*/  SHF.R.U64 R9, R4, UR4, R5 ;  /* 0x0000000404097c19 */ /* 0x000fe40008001205 */
[----:B-1----:R-:W-:-:S05]  /*4e70*/  I2FP.F32.U32 R4, R14 ;  /* 0x0000000e00047245 */ /* 0x002fca0000201000 */
[----:B------:R-:W-:Y:S01]  /*4e80*/  FMUL R22, R4, UR5 ;  /* 0x0000000504167c20 */ /* 0x000fe20008400000 */
[----:B------:R-:W-:Y:S01]  /*4e90*/  SHF.R.U32.HI R4, RZ, UR4, R5 ;  /* 0x00000004ff047c19 */ /* 0x000fe20008011605 */
[----:B------:R-:W-:-:S03]  /*4ea0*/  ULDC UR4, c[0x0][0x658] ;  /* 0x0001960000047ab9 */ /* 0x000fc60000000800 */
[--C-:B------:R-:W-:Y:S01]  /*4eb0*/  SHF.R.U64 R20, R9, UR6, R4.reuse ;  /* 0x0000000609147c19 */ /* 0x100fe20008001204 */
[----:B------:R-:W1:Y:S01]  /*4ec0*/  F2I.U32.TRUNC.NTZ R22, R22 ;  /* 0x0000001600167305 */ /* 0x000e62000020f000 */
[----:B------:R-:W-:Y:S01]  /*4ed0*/  SHF.R.U32.HI R5, RZ, UR6, R4 ;  /* 0x00000006ff057c19 */ /* 0x000fe20008011604 */
[----:B---3--:R-:W-:-:S03]  /*4ee0*/  IMAD.MOV R6, RZ, RZ, -R6 ;  /* 0x000000ffff067224 */ /* 0x008fc600078e0a06 */
[----:B------:R-:W-:Y:S01]  /*4ef0*/  SHF.R.U64 R19, R20, UR4, R5 ;  /* 0x0000000414137c19 */ /* 0x000fe20008001205 */
[----:B--2---:R-:W-:Y:S01]  /*4f00*/  IMAD R15, R24, R6, R15 ;  /* 0x00000006180f7224 */ /* 0x004fe200078e020f */
[----:B------:R-:W-:-:S03]  /*4f10*/  SHF.R.U32.HI R23, RZ, UR4, R5 ;  /* 0x00000004ff177c19 */ /* 0x000fc60008011605 */
[----:B------:R-:W-:Y:S02]  /*4f20*/  IMAD.MOV.U32 R4, RZ, RZ, R19 ;  /* 0x000000ffff047224 */ /* 0x000fe400078e0013 */
[----:B------:R-:W-:Y:S01]  /*4f30*/  IMAD.MOV.U32 R5, RZ, RZ, R23 ;  /* 0x000000ffff057224 */ /* 0x000fe200078e0017 */
[----:B-1----:R-:W-:Y:S06]  /*4f40*/  @!P1 BRA `(.L_x_113) ;  /* 0x0000000000289947 */ /* 0x002fec0003800000 */
[----:B------:R-:W-:Y:S02]  /*4f50*/  ULDC UR4, c[0x0][0x64c] ;  /* 0x0001930000047ab9 */ /* 0x000fe40000000800 */
[----:B------:R-:W-:-:S05]  /*4f60*/  IADD3 R5, P1, R19, UR4, RZ ;  /* 0x0000000413057c10 */ /* 0x000fca000ff3e0ff */
[----:B------:R-:W-:-:S04]  /*4f70*/  IMAD.X R23, RZ, RZ, R23, P1 ;  /* 0x000000ffff177224 */ /* 0x000fc800008e0617 */
[----:B------:R-:W-:-:S04]  /*4f80*/  IMAD.WIDE.U32 R6, R23, UR8, RZ ;  /* 0x0000000817067c25 */ /* 0x000fc8000f8e00ff */
[----:B------:R-:W-:-:S04]  /*4f90*/  IMAD.WIDE.U32 R6, P1, R5, UR9, R6 ;  /* 0x0000000905067c25 */ /* 0x000fc8000f820006 */
[----:B------:R-:W-:-:S04]  /*4fa0*/  IMAD.WIDE.U32 R4, R5, UR8, RZ ;  /* 0x0000000805047c25 */ /* 0x000fc8000f8e00ff */
[----:B------:R-:W-:Y:S01]  /*4fb0*/  IMAD.MOV.U32 R4, RZ, RZ, R7 ;  /* 0x000000ffff047224 */ /* 0x000fe200078e0007 */
[----:B------:R-:W-:Y:S01]  /*4fc0*/  IADD3 RZ, P3, R5, R6, RZ ;  /* 0x0000000605ff7210 */ /* 0x000fe20007f7e0ff */
[----:B------:R-:W-:-:S04]  /*4fd0*/  IMAD.X R5, RZ, RZ, RZ, P1 ;  /* 0x000000ffff057224 */ /* 0x000fc800008e06ff */
[----:B------:R-:W-:-:S08]  /*4fe0*/  IMAD.WIDE.U32.X R4, R23, UR9, R4, P3 ;  /* 0x0000000917047c25 */ /* 0x000fd000098e0404 */
.L_x_113:
[----:B------:R-:W-:Y:S01]  /*4ff0*/  ISETP.NE.AND P1, PT, R2, 0x1, PT ;  /* 0x000000010200780c */ /* 0x000fe20003f25270 */
[----:B------:R-:W-:Y:S01]  /*5000*/  ULDC UR4, c[0x0][0x648] ;  /* 0x0001920000047ab9 */ /* 0x000fe20000000800 */
[----:B------:R-:W-:Y:S01]  /*5010*/  LOP3.LUT R20, R20, UR16, RZ, 0xc0, !PT ;  /* 0x0000001014147c12 */ /* 0x000fe2000f8ec0ff */
[----:B------:R-:W-:Y:S01]  /*5020*/  IMAD.MOV R22, RZ, RZ, -R22 ;  /* 0x000000ffff167224 */ /* 0x000fe200078e0a16 */
[----:B------:R-:W-:Y:S01]  /*5030*/  SHF.R.U64 R5, R4, UR4, R5 ;  /* 0x0000000404057c19 */ /* 0x000fe20008001205 */
[----:B------:R-:W-:Y:S01]  /*5040*/  ULDC UR4, c[0x0][0x638] ;  /* 0x00018e0000047ab9 */ /* 0x000fe20000000800 */
[----:B------:R-:W-:Y:S01]  /*5050*/  LOP3.LUT R6, R9, UR15, RZ, 0xc0, !PT ;  /* 0x0000000f09067c12 */ /* 0x000fe2000f8ec0ff */
[----:B------:R-:W-:Y:S02]  /*5060*/  ULDC UR5, c[0x0][0x610] ;  /* 0x0001840000057ab9 */ /* 0x000fe40000000800 */
[----:B------:R-:W-:Y:S02]  /*5070*/  IMAD.MOV R4, RZ, RZ, -R5 ;  /* 0x000000ffff047224 */ /* 0x000fe400078e0a05 */
[----:B------:R-:W-:-:S02]  /*5080*/  IMAD R20, R5, UR17, R20 ;  /* 0x0000001105147c24 */ /* 0x000fc4000f8e0214 */
[----:B0-----:R-:W-:Y:S02]  /*5090*/  @P1 IMAD R15, R21, R22, R14 ;  /* 0x00000016150f1224 */ /* 0x001fe400078e020e */
[----:B------:R-:W-:Y:S01]  /*50a0*/  IMAD R19, R4, UR4, R19 ;  /* 0x0000000404137c24 */ /* 0x000fe2000f8e0213 */
[----:B------:R-:W-:Y:S01]  /*50b0*/  ULDC UR4, c[0x0][0x600] ;  /* 0x0001800000047ab9 */ /* 0x000fe20000000800 */
[----:B------:R-:W-:Y:S02]  /*50c0*/  IMAD R15, R20, UR5, R15 ;  /* 0x00000005140f7c24 */ /* 0x000fe4000f8e020f */
[----:B------:R-:W-:Y:S02]  /*50d0*/  IMAD R6, R19, UR4, R6 ;  /* 0x0000000413067c24 */ /* 0x000fe4000f8e0206 */
[----:B------:R-:W-:-:S03]  /*50e0*/  IMAD.MOV.U32 R4, RZ, RZ, 0x1 ;  /* 0x00000001ff047424 */ /* 0x000fc600078e00ff */
[----:B------:R-:W-:Y:S02]  /*50f0*/  SEL R20, R6, R15, !P1 ;  /* 0x0000000f06147207 */ /* 0x000fe40004800000 */
[----:B------:R-:W-:-:S07]  /*5100*/  SEL R19, R15, R6, !P1 ;  /* 0x000000060f137207 */ /* 0x000fce0004800000 */
.L_x_111:
[----:B------:R-:W-:Y:S05]  /*5110*/  BSYNC B1 ;  /* 0x0000000000017941 */ /* 0x000fea0003800000 */
.L_x_110:
[----:B------:R-:W-:-:S13]  /*5120*/  LOP3.LUT P1, RZ, R4, 0xff, RZ, 0xc0, !PT ;  /* 0x000000ff04ff7812 */ /* 0x000fda000782c0ff */
[----:B------:R-:W-:Y:S05]  /*5130*/  @P1 BRA `(.L_x_114) ;  /* 0xfffffff400441947 */ /* 0x000fea000383ffff */
[----:B------:R-:W-:Y:S05]  /*5140*/  BSYNC B0 ;  /* 0x0000000000007941 */ /* 0x000fea0003800000 */
.L_x_102:
[----:B------:R-:W-:-:S03]  /*5150*/  UMOV UR4, 0xffffffff ;  /* 0xffffffff00047882 */ /* 0x000fc60000000000 */
[----:B------:R-:W-:Y:S05]  /*5160*/  BRA.DIV UR4, `(.L_x_115) ;  /* 0x0000000604807947 */ /* 0x000fea000b800000 */
[----:B------:R-:W-:-:S13]  /*5170*/  ELECT P6, URZ, PT ;  /* 0x00000000003f782f */ /* 0x000fda00038c0000 */
.L_x_132:
[----:B------:R-:W-:Y:S04]  /*5180*/  BSSY B0, `(.L_x_116) ;  /* 0x0000046000007945 */ /* 0x000fe80003800000 */
[----:B------:R-:W-:Y:S05]  /*5190*/  @!P6 BRA `(.L_x_117) ;  /* 0x000000040010e947 */ /* 0x000fea0003800000 */
[----:B------:R-:W-:-:S04]  /*51a0*/  LOP3.LUT R18, R18, 0x2, RZ, 0xfc, !PT ;  /* 0x0000000212127812 */ /* 0x000fc800078efcff */
[----:B------:R-:W-:-:S13]  /*51b0*/  ISETP.NE.AND P0, PT, R18, 0x3, PT ;  /* 0x000000031200780c */ /* 0x000fda0003f05270 */
[----:B------:R-:W-:Y:S05]  /*51c0*/  @!P0 BRA `(.L_x_118) ;  /* 0x0000000000048947 */ /* 0x000fea0003800000 */
[----:B------:R-:W-:Y:S01]  /*51d0*/  BPT.TRAP 0x1 ;  /* 0x000000040000795c */ /* 0x000fe20000300000 */
.L_x_118:
[----:B------:R-:W0:Y:S01]  /*51e0*/  S2R R3, SR_CgaCtaId ;  /* 0x0000000000037919 */ /* 0x000e220000008800 */
[----:B------:R-:W-:-:S04]  /*51f0*/  MOV R2, 0x400 ;  /* 0x0000040000027802 */ /* 0x000fc80000000f00 */
[----:B0-----:R-:W-:Y:S02]  /*5200*/  LEA R3, R3, R2, 0x18 ;  /* 0x0000000203037211 */ /* 0x001fe400078ec0ff */
[----:B------:R-:W-:-:S03]  /*5210*/  SHF.L.U32 R2, R0, 0x1f, RZ ;  /* 0x0000001f00027819 */ /* 0x000fc600000006ff */
[----:B------:R-:W-:-:S04]  /*5220*/  VIADD R3, R3, 0x38 ;  /* 0x0000003803037836 */ /* 0x000fc80000000000 */
[C---:B------:R-:W-:Y:S02]  /*5230*/  IMAD R7, R12.reuse, 0x8, R3 ;  /* 0x000000080c077824 */ /* 0x040fe400078e0203 */
[----:B------:R-:W-:Y:S02]  /*5240*/  VIADD R12, R12, 0x1 ;  /* 0x000000010c0c7836 */ /* 0x000fe40000000000 */
[----:B------:R-:W0:Y:S03]  /*5250*/  SYNCS.PHASECHK.TRANS64.TRYWAIT P0, [R7+URZ], R2 ;  /* 0x00000002070075a7 */ /* 0x000e26000800017f */
[----:B------:R-:W-:-:S04]  /*5260*/  ISETP.NE.AND P1, PT, R12, 0x7, PT ;  /* 0x000000070c00780c */ /* 0x000fc80003f25270 */
[----:B------:R-:W-:Y:S02]  /*5270*/  SEL R5, RZ, 0x1, P1 ;  /* 0x00000001ff057807 */ /* 0x000fe40000800000 */
[----:B------:R-:W-:Y:S02]  /*5280*/  SEL R12, R12, RZ, P1 ;  /* 0x000000ff0c0c7207 */ /* 0x000fe40000800000 */
[----:B------:R-:W-:-:S03]  /*5290*/  LOP3.LUT R5, R0, R5, RZ, 0x3c, !PT ;  /* 0x0000000500057212 */ /* 0x000fc600078e3cff */
[----:B------:R-:W-:Y:S01]  /*52a0*/  IMAD R9, R12, 0x8, R3 ;  /* 0x000000080c097824 */ /* 0x000fe200078e0203 */
[----:B------:R-:W-:Y:S01]  /*52b0*/  SHF.L.U32 R4, R5, 0x1f, RZ ;  /* 0x0000001f05047819 */ /* 0x000fe200000006ff */
[----:B0-----:R-:W-:Y:S06]  /*52c0*/  @!P0 BRA `(.L_x_119) ;  /* 0x0000000400488947 */ /* 0x001fec0003800000 */
.L_x_133:
[----:B------:R-:W1:Y:S01]  /*52d0*/  SYNCS.PHASECHK.TRANS64.TRYWAIT P0, [R9+URZ], R4 ;  /* 0x00000004090075a7 */ /* 0x000e62000800017f */
[----:B------:R-:W-:-:S05]  /*52e0*/  VIADD R0, R12, 0x1 ;  /* 0x000000010c007836 */ /* 0x000fca0000000000 */
[----:B------:R-:W-:-:S04]  /*52f0*/  ISETP.NE.AND P1, PT, R0, 0x7, PT ;  /* 0x000000070000780c */ /* 0x000fc80003f25270 */
[----:B0-----:R-:W-:Y:S02]  /*5300*/  SEL R2, RZ, 0x1, P1 ;  /* 0x00000001ff027807 */ /* 0x001fe40000800000 */
[----:B------:R-:W-:Y:S02]  /*5310*/  SEL R0, R0, RZ, P1 ;  /* 0x000000ff00007207 */ /* 0x000fe40000800000 */
[----:B------:R-:W-:-:S03]  /*5320*/  LOP3.LUT R7, R5, R2, RZ, 0x3c, !PT ;  /* 0x0000000205077212 */ /* 0x000fc600078e3cff */
[----:B------:R-:W-:Y:S01]  /*5330*/  IMAD R6, R0, 0x8, R3 ;  /* 0x0000000800067824 */ /* 0x000fe200078e0203 */
[----:B------:R-:W-:Y:S01]  /*5340*/  SHF.L.U32 R5, R7, 0x1f, RZ ;  /* 0x0000001f07057819 */ /* 0x000fe200000006ff */
[----:B-1----:R-:W-:Y:S06]  /*5350*/  @!P0 BRA `(.L_x_120) ;  /* 0x0000000400388947 */ /* 0x002fec0003800000 */
.L_x_134:
[----:B------:R-:W1:Y:S01]  /*5360*/  SYNCS.PHASECHK.TRANS64.TRYWAIT P0, [R6+URZ], R5 ;  /* 0x00000005060075a7 */ /* 0x000e62000800017f */
[----:B------:R-:W-:-:S05]  /*5370*/  VIADD R0, R0, 0x1 ;  /* 0x0000000100007836 */ /* 0x000fca0000000000 */
[----:B------:R-:W-:-:S04]  /*5380*/  ISETP.NE.AND P1, PT, R0, 0x7, PT ;  /* 0x000000070000780c */ /* 0x000fc80003f25270 */
[----:B------:R-:W-:Y:S02]  /*5390*/  SEL R2, RZ, 0x1, P1 ;  /* 0x00000001ff027807 */ /* 0x000fe40000800000 */
[----:B------:R-:W-:Y:S02]  /*53a0*/  SEL R0, R0, RZ, P1 ;  /* 0x000000ff00007207 */ /* 0x000fe40000800000 */
[----:B------:R-:W-:-:S03]  /*53b0*/  LOP3.LUT R7, R7, R2, RZ, 0x3c, !PT ;  /* 0x0000000207077212 */ /* 0x000fc600078e3cff */
[----:B0-----:R-:W-:Y:S01]  /*53c0*/  IMAD R9, R0, 0x8, R3 ;  /* 0x0000000800097824 */ /* 0x001fe200078e0203 */
[----:B------:R-:W-:Y:S01]  /*53d0*/  SHF.L.U32 R4, R7, 0x1f, RZ ;  /* 0x0000001f07047819 */ /* 0x000fe200000006ff */
[----:B-1----:R-:W-:Y:S06]  /*53e0*/  @!P0 BRA `(.L_x_121) ;  /* 0x0000000400288947 */ /* 0x002fec0003800000 */
.L_x_135:
        /* <DEDUP_REMOVED lines=9> */
.L_x_136:
        /* <DEDUP_REMOVED lines=9> */
.L_x_137:
[----:B------:R-:W1:Y:S01]  /*5510*/  SYNCS.PHASECHK.TRANS64.TRYWAIT P0, [R9+URZ], R4 ;  /* 0x00000004090075a7 */ /* 0x000e62000800017f */
[----:B------:R-:W-:-:S05]  /*5520*/  VIADD R0, R0, 0x1 ;  /* 0x0000000100007836 */ /* 0x000fca0000000000 */
[----:B------:R-:W-:-:S04]  /*5530*/  ISETP.NE.AND P1, PT, R0, 0x7, PT ;  /* 0x000000070000780c */ /* 0x000fc80003f25270 */
[----:B------:R-:W-:Y:S02]  /*5540*/  SEL R2, RZ, 0x1, P1 ;  /* 0x00000001ff027807 */ /* 0x000fe40000800000 */
[----:B------:R-:W-:Y:S02]  /*5550*/  SEL R0, R0, RZ, P1 ;  /* 0x000000ff00007207 */ /* 0x000fe40000800000 */
[----:B------:R-:W-:Y:S01]  /*5560*/  LOP3.LUT R2, R7, R2, RZ, 0x3c, !PT ;  /* 0x0000000207027212 */ /* 0x000fe200078e3cff */
[----:B-1----:R-:W-:Y:S06]  /*5570*/  @!P0 BRA `(.L_x_124) ;  /* 0x0000000400008947 */ /* 0x002fec0003800000 */
.L_x_138:
[----:B------:R-:W-:Y:S01]  /*5580*/  IMAD R3, R0, 0x8, R3 ;  /* 0x0000000800037824 */ /* 0x000fe200078e0203 */
[----:B------:R-:W-:-:S07]  /*5590*/  SHF.L.U32 R0, R2, 0x1f, RZ ;  /* 0x0000001f02007819 */ /* 0x000fce00000006ff */
.L_x_125:
[----:B--2---:R2:W3:Y:S02]  /*55a0*/  SYNCS.PHASECHK.TRANS64.TRYWAIT P0, [R3+URZ], R0 ;  /* 0x00000000030075a7 */ /* 0x0044e4000800017f */
[----:B---3--:R-:W-:Y:S05]  /*55b0*/  @!P0 NANOSLEEP.SYNCS 0x989680 ;  /* 0x009896800000895d */ /* 0x008fea0003900000 */
[----:B------:R-:W3:Y:S02]  /*55c0*/  @!P0 SYNCS.PHASECHK.TRANS64 P0, [R3+URZ], R0 ;  /* 0x00000000030085a7 */ /* 0x000ee4000800007f */
[----:B---3--:R-:W-:Y:S05]  /*55d0*/  @!P0 BRA `(.L_x_125) ;  /* 0xfffffffc00f08947 */ /* 0x008fea000383ffff */
.L_x_117:
[----:B------:R-:W-:Y:S05]  /*55e0*/  BSYNC B0 ;  /* 0x0000000000007941 */ /* 0x000fea0003800000 */
.L_x_116:
[----:B------:R-:W-:Y:S05]  /*55f0*/  EXIT ;  /* 0x000000000000794d */ /* 0x000fea0003800000 */
.L_x_17:
[----:B-1----:R1:W2:Y:S02]  /*5600*/  SYNCS.PHASECHK.TRANS64.TRYWAIT P1, [R3+URZ], R0 ;  /* 0x00000000030075a7 */ /* 0x0022a4000802017f */
[----:B--2---:R-:W-:Y:S05]  /*5610*/  @!P1 NANOSLEEP.SYNCS 0x989680 ;  /* 0x009896800000995d */ /* 0x004fea0003900000 */
[----:B------:R-:W2:Y:S02]  /*5620*/  @!P1 SYNCS.PHASECHK.TRANS64 P1, [R3+URZ], R0 ;  /* 0x00000000030095a7 */ /* 0x000ea4000802007f */
[----:B--2---:R-:W-:Y:S05]  /*5630*/  @!P1 BRA `(.L_x_17) ;  /* 0xfffffffc00f09947 */ /* 0x004fea000383ffff */
[----:B------:R-:W-:Y:S05]  /*5640*/  BRA `(.L_x_16) ;  /* 0xffffffbc00ac7947 */ /* 0x000fea000383ffff */
.L_x_22:
[----:B-1----:R1:W2:Y:S02]  /*5650*/  SYNCS.PHASECHK.TRANS64.TRYWAIT P1, [R5+URZ], R4 ;  /* 0x00000004050075a7 */ /* 0x0022a4000802017f */
[----:B--2---:R-:W-:Y:S05]  /*5660*/  @!P1 NANOSLEEP.SYNCS 0x989680 ;  /* 0x009896800000995d */ /* 0x004fea0003900000 */
[----:B------:R-:W2:Y:S02]  /*5670*/  @!P1 SYNCS.PHASECHK.TRANS64 P1, [R5+URZ], R4 ;  /* 0x00000004050095a7 */ /* 0x000ea4000802007f */
[----:B--2---:R-:W-:Y:S05]  /*5680*/  @!P1 BRA `(.L_x_22) ;  /* 0xfffffffc00f09947 */ /* 0x004fea000383ffff */
[----:B------:R-:W-:Y:S05]  /*5690*/  BRA `(.L_x_21) ;  /* 0xffffffc0002c7947 */ /* 0x000fea000383ffff */
.L_x_103:
[----:B------:R-:W-:Y:S01]  /*56a0*/  BSSY B1, `(.L_x_126) ;  /* 0x0000006000017945 */ /* 0x000fe20003800000 */
[----:B------:R-:W-:-:S07]  /*56b0*/  IMAD.MOV.U32 R15, RZ, RZ, -0x1 ;  /* 0xffffffffff0f7424 */ /* 0x000fce00078e00ff */
[----:B------:R-:W-:Y:S05]  /*56c0*/  WARPSYNC.COLLECTIVE R15, `(.L_x_127) ;  /* 0x000000000f0c7348 */ /* 0x000fea0003c00000 */
[----:B------:R-:W-:Y:S02]  /*56d0*/  ELECT P6, UR62, PT ;  /* 0x00000000003e782f */ /* 0x000fe400038c0000 */
[----:B------:R-:W-:Y:S01]  /*56e0*/  MOV R14, UR62 ;  /* 0x0000003e000e7c02 */ /* 0x000fe20008000f00 */
[----:B------:R-:W-:Y:S10]  /*56f0*/  ENDCOLLECTIVE ;  /* 0x000000000000791b */ /* 0x000ff40003800000 */
.L_x_127:
[----:B------:R-:W-:Y:S05]  /*5700*/  BSYNC B1 ;  /* 0x0000000000017941 */ /* 0x000fea0003800000 */
.L_x_126:
[----:B------:R-:W-:Y:S05]  /*5710*/  BRA `(.L_x_128) ;  /* 0xffffffec00d87947 */ /* 0x000fea000383ffff */
.L_x_106:
[----:B0-----:R0:W1:Y:S02]  /*5720*/  SYNCS.PHASECHK.TRANS64.TRYWAIT P1, [R14+URZ+0x38], R7 ;  /* 0x000038070e0075a7 */ /* 0x001064000802017f */
[----:B-1----:R-:W-:Y:S05]  /*5730*/  @!P1 NANOSLEEP.SYNCS 0x989680 ;  /* 0x009896800000995d */ /* 0x002fea0003900000 */
[----:B------:R-:W1:Y:S02]  /*5740*/  @!P1 SYNCS.PHASECHK.TRANS64 P1, [R14+URZ+0x38], R7 ;  /* 0x000038070e0095a7 */ /* 0x000e64000802007f */
[----:B-1----:R-:W-:Y:S05]  /*5750*/  @!P1 BRA `(.L_x_106) ;  /* 0xfffffffc00f09947 */ /* 0x002fea000383ffff */
[----:B------:R-:W-:Y:S05]  /*5760*/  BRA `(.L_x_129) ;  /* 0xfffffff0000c7947 */ /* 0x000fea000383ffff */
.L_x_115:
[----:B------:R-:W-:Y:S01]  /*5770*/  BSSY B0, `(.L_x_130) ;  /* 0x0000006000007945 */ /* 0x000fe20003800000 */
[----:B------:R-:W-:-:S07]  /*5780*/  IMAD.MOV.U32 R15, RZ, RZ, -0x1 ;  /* 0xffffffffff0f7424 */ /* 0x000fce00078e00ff */
[----:B------:R-:W-:Y:S05]  /*5790*/  WARPSYNC.COLLECTIVE R15, `(.L_x_131) ;  /* 0x000000000f0c7348 */ /* 0x000fea0003c00000 */
[----:B------:R-:W-:Y:S02]  /*57a0*/  ELECT P6, UR62, PT ;  /* 0x00000000003e782f */ /* 0x000fe400038c0000 */
[----:B------:R-:W-:Y:S01]  /*57b0*/  MOV R14, UR62 ;  /* 0x0000003e000e7c02 */ /* 0x000fe20008000f00 */
[----:B------:R-:W-:Y:S10]  /*57c0*/  ENDCOLLECTIVE ;  /* 0x000000000000791b */ /* 0x000ff40003800000 */
.L_x_131:
[----:B------:R-:W-:Y:S05]  /*57d0*/  BSYNC B0 ;  /* 0x0000000000007941 */ /* 0x000fea0003800000 */
.L_x_130:
[----:B------:R-:W-:Y:S05]  /*57e0*/  BRA `(.L_x_132) ;  /* 0xfffffff800647947 */ /* 0x000fea000383ffff */
.L_x_119:
[----:B0-----:R0:W1:Y:S02]  /*57f0*/  SYNCS.PHASECHK.TRANS64.TRYWAIT P0, [R7+URZ], R2 ;  /* 0x00000002070075a7 */ /* 0x001064000800017f */
[----:B-1----:R-:W-:Y:S05]  /*5800*/  @!P0 NANOSLEEP.SYNCS 0x989680 ;  /* 0x009896800000895d */ /* 0x002fea0003900000 */
[----:B------:R-:W1:Y:S02]  /*5810*/  @!P0 SYNCS.PHASECHK.TRANS64 P0, [R7+URZ], R2 ;  /* 0x00000002070085a7 */ /* 0x000e64000800007f */
[----:B-1----:R-:W-:Y:S05]  /*5820*/  @!P0 BRA `(.L_x_119) ;  /* 0xfffffffc00f08947 */ /* 0x002fea000383ffff */
[----:B------:R-:W-:Y:S05]  /*5830*/  BRA `(.L_x_133) ;  /* 0xfffffff800a47947 */ /* 0x000fea000383ffff */
.L_x_120:
[----:B0-----:R0:W1:Y:S02]  /*5840*/  SYNCS.PHASECHK.TRANS64.TRYWAIT P0, [R9+URZ], R4 ;  /* 0x00000004090075a7 */ /* 0x001064000800017f */
[----:B-1----:R-:W-:Y:S05]  /*5850*/  @!P0 NANOSLEEP.SYNCS 0x989680 ;  /* 0x009896800000895d */ /* 0x002fea0003900000 */
[----:B------:R-:W1:Y:S02]  /*5860*/  @!P0 SYNCS.PHASECHK.TRANS64 P0, [R9+URZ], R4 ;  /* 0x00000004090085a7 */ /* 0x000e64000800007f */
[----:B-1----:R-:W-:Y:S05]  /*5870*/  @!P0 BRA `(.L_x_120) ;  /* 0xfffffffc00f08947 */ /* 0x002fea000383ffff */
[----:B------:R-:W-:Y:S05]  /*5880*/  BRA `(.L_x_134) ;  /* 0xfffffff800b47947 */ /* 0x000fea000383ffff */
.L_x_121:
[----:B0-----:R0:W1:Y:S02]  /*5890*/  SYNCS.PHASECHK.TRANS64.TRYWAIT P0, [R6+URZ], R5 ;  /* 0x00000005060075a7 */ /* 0x001064000800017f */
[----:B-1----:R-:W-:Y:S05]  /*58a0*/  @!P0 NANOSLEEP.SYNCS 0x989680 ;  /* 0x009896800000895d */ /* 0x002fea0003900000 */
[----:B------:R-:W1:Y:S02]  /*58b0*/  @!P0 SYNCS.PHASECHK.TRANS64 P0, [R6+URZ], R5 ;  /* 0x00000005060085a7 */ /* 0x000e64000800007f */
[----:B-1----:R-:W-:Y:S05]  /*58c0*/  @!P0 BRA `(.L_x_121) ;  /* 0xfffffffc00f08947 */ /* 0x002fea000383ffff */
[----:B------:R-:W-:Y:S05]  /*58d0*/  BRA `(.L_x_135) ;  /* 0xfffffff800c47947 */ /* 0x000fea000383ffff */
.L_x_122:
[----:B0-----:R0:W1:Y:S02]  /*58e0*/  SYNCS.PHASECHK.TRANS64.TRYWAIT P0, [R9+URZ], R4 ;  /* 0x00000004090075a7 */ /* 0x001064000800017f */
[----:B-1----:R-:W-:Y:S05]  /*58f0*/  @!P0 NANOSLEEP.SYNCS 0x989680 ;  /* 0x009896800000895d */ /* 0x002fea0003900000 */
[----:B------:R-:W1:Y:S02]  /*5900*/  @!P0 SYNCS.PHASECHK.TRANS64 P0, [R9+URZ], R4 ;  /* 0x00000004090085a7 */ /* 0x000e64000800007f */
[----:B-1----:R-:W-:Y:S05]  /*5910*/  @!P0 BRA `(.L_x_122) ;  /* 0xfffffffc00f08947 */ /* 0x002fea000383ffff */
[----:B------:R-:W-:Y:S05]  /*5920*/  BRA `(.L_x_136) ;  /* 0xfffffff800d47947 */ /* 0x000fea000383ffff */
.L_x_123:
[----:B0-----:R0:W1:Y:S02]  /*5930*/  SYNCS.PHASECHK.TRANS64.TRYWAIT P0, [R6+URZ], R5 ;  /* 0x00000005060075a7 */ /* 0x001064000800017f */
[----:B-1----:R-:W-:Y:S05]  /*5940*/  @!P0 NANOSLEEP.SYNCS 0x989680 ;  /* 0x009896800000895d */ /* 0x002fea0003900000 */
[----:B------:R-:W1:Y:S02]  /*5950*/  @!P0 SYNCS.PHASECHK.TRANS64 P0, [R6+URZ], R5 ;  /* 0x00000005060085a7 */ /* 0x000e64000800007f */
[----:B-1----:R-:W-:Y:S05]  /*5960*/  @!P0 BRA `(.L_x_123) ;  /* 0xfffffffc00f08947 */ /* 0x002fea000383ffff */
[----:B------:R-:W-:Y:S05]  /*5970*/  BRA `(.L_x_137) ;  /* 0xfffffff800e47947 */ /* 0x000fea000383ffff */
.L_x_124:
[----:B-1----:R1:W2:Y:S02]  /*5980*/  SYNCS.PHASECHK.TRANS64.TRYWAIT P0, [R9+URZ], R4 ;  /* 0x00000004090075a7 */ /* 0x0022a4000800017f */
[----:B--2---:R-:W-:Y:S05]  /*5990*/  @!P0 NANOSLEEP.SYNCS 0x989680 ;  /* 0x009896800000895d */ /* 0x004fea0003900000 */
[----:B------:R-:W2:Y:S02]  /*59a0*/  @!P0 SYNCS.PHASECHK.TRANS64 P0, [R9+URZ], R4 ;  /* 0x00000004090085a7 */ /* 0x000ea4000800007f */
[----:B--2---:R-:W-:Y:S05]  /*59b0*/  @!P0 BRA `(.L_x_124) ;  /* 0xfffffffc00f08947 */ /* 0x004fea000383ffff */
[----:B------:R-:W-:Y:S05]  /*59c0*/  BRA `(.L_x_138) ;  /* 0xfffffff800ec7947 */ /* 0x000fea000383ffff */
.L_x_139:
[----:B------:R-:W-:-:S00]  /*59d0*/  BRA `(.L_x_139) ;  /* 0xfffffffc00fc7947 */ /* 0x000fc0000383ffff */
[----:B------:R-:W-:-:S00]  /*59e0*/  NOP ;  /* 0x0000000000007918 */ /* 0x000fc00000000000 */
        /* <DEDUP_REMOVED lines=9> */
.L_x_140:


//--------------------- .nv.global.init           --------------------------
	.section	.nv.global.init,"aw",@progbits
.nv.global.init:
	.type		$str$22,@object
	.size		$str$22,($str$23 - $str$22)
$str$22:
        /*0000*/ 	.byte	0x6b, 0x5f, 0x74, 0x69, 0x6c, 0x65, 0x5f, 0x63, 0x6f, 0x75, 0x6e, 0x74, 0x20, 0x3e, 0x3d, 0x20
        /*0010*/ 	.byte	0x31, 0x00
	.type		$str$23,@object
	.size		$str$23,(__unnamed_1 - $str$23)
$str$23:
        /*0012*/ 	.byte	0x2f, 0x74, 0x6d, 0x70, 0x2f, 0x63, 0x75, 0x74, 0x6c, 0x61, 0x73, 0x73, 0x5f, 0x73, 0x77, 0x65
        /*0022*/ 	.byte	0x65, 0x70, 0x5f, 0x73, 0x72, 0x63, 0x2f, 0x69, 0x6e, 0x63, 0x6c, 0x75, 0x64, 0x65, 0x2f, 0x63
        /*0032*/ 	.byte	0x75, 0x74, 0x6c, 0x61, 0x73, 0x73, 0x2f, 0x67, 0x65, 0x6d, 0x6d, 0x2f, 0x63, 0x6f, 0x6c, 0x6c
        /*0042*/ 	.byte	0x65, 0x63, 0x74, 0x69, 0x76, 0x65, 0x2f, 0x73, 0x6d, 0x39, 0x30, 0x5f, 0x6d, 0x6d, 0x61, 0x5f
        /*0052*/ 	.byte	0x74, 0x6d, 0x61, 0x5f, 0x67, 0x6d, 0x6d, 0x61, 0x5f, 0x73, 0x73, 0x5f, 0x77, 0x61, 0x72, 0x70
        /*0062*/ 	.byte	0x73, 0x70, 0x65, 0x63, 0x69, 0x61, 0x6c, 0x69, 0x7a, 0x65, 0x64, 0x2e, 0x68, 0x70, 0x70, 0x00
	.type		__unnamed_1,@object
	.size		__unnamed_1,(.L_0 - __unnamed_1)
__unnamed_1:
        /*0072*/ 	.byte	0x76, 0x6f, 0x69, 0x64, 0x20, 0x63, 0x75, 0x74, 0x6c, 0x61, 0x73, 0x73, 0x3a, 0x3a, 0x67, 0x65
        /* <DEDUP_REMOVED lines=171> */
        /*0b32*/ 	.byte	0x3a, 0x3a, 0x69, 0x64, 0x65, 0x6e, 0x74, 0x69, 0x74, 0x79, 0x5d, 0x00
.L_0:


//--------------------- .nv.shared._ZN7cutlass13device_kernelINS_4gemm6kernel13GemmUniversalIN4cute5tupleIJiiiiEEENS1_10collective13CollectiveMmaINS1_34MainloopSm90TmaGmmaWarpSpecializedILi7ENS5_IJNS4_1CILi1EEESB_SB_EEENS1_35KernelTmaWarpSpecializedCooperativeEEENS5_IJNSA_ILi128EEENSA_ILi64EEENSA_ILi32EEEEEEaNS5_IJlSB_lEEEaSJ_NS4_8TiledMMAINS4_8MMA_AtomIJNS4_4SM904GMMA26MMA_64x64x32_S32S8S8_SS_TNEEEENS4_6LayoutINS5_IJNSA_ILi2EEESB_SB_EEENS5_IJSB_NSA_ILi0EEEST_EEEEENS5_IJNS4_10UnderscoreESW_SW_EEEEENS4_13SM90_TMA_LOADENS4_14ComposedLayoutINS4_7SwizzleILi1ELi4ELi3EEENS4_18smem_ptr_flag_bitsILi8EEENSQ_INS5_IJNSA_ILi8EEESH_EEENS5_IJSH_SB_EEEEEEEvNS4_8identityESZ_S19_vS1A_EENS_8epilogue10collective6detail29Sm90TmaWarpSpecializedAdapterINS1D_15DefaultEpilogueIaSJ_SJ_NS1C_6thread17LinearCombinationIaLi1EiiLNS1H_9ScaleType4KindE0ELNS_15FloatRoundStyleE2EaEENS1_15EpilogueDefaultEEEEEvvEEEEvNT_6ParamsE --------------------------
	.section	.nv.shared._ZN7cutlass13device_kernelINS_4gemm6kernel13GemmUniversalIN4cute5tupleIJiiiiEEENS1_10collective13CollectiveMmaINS1_34MainloopSm90TmaGmmaWarpSpecializedILi7ENS5_IJNS4_1CILi1EEESB_SB_EEENS1_35KernelTmaWarpSpecializedCooperativeEEENS5_IJNSA_ILi128EEENSA_ILi64EEENSA_ILi32EEEEEEaNS5_IJlSB_lEEEaSJ_NS4_8TiledMMAINS4_8MMA_AtomIJNS4_4SM904GMMA26MMA_64x64x32_S32S8S8_SS_TNEEEENS4_6LayoutINS5_IJNSA_ILi2EEESB_SB_EEENS5_IJSB_NSA_ILi0EEEST_EEEEENS5_IJNS4_10UnderscoreESW_SW_EEEEENS4_13SM90_TMA_LOADENS4_14ComposedLayoutINS4_7SwizzleILi1ELi4ELi3EEENS4_18smem_ptr_flag_bitsILi8EEENSQ_INS5_IJNSA_ILi8EEESH_EEENS5_IJSH_SB_EEEEEEEvNS4_8identityESZ_S19_vS1A_EENS_8epilogue10collective6detail29Sm90TmaWarpSpecializedAdapterINS1D_15DefaultEpilogueIaSJ_SJ_NS1C_6thread17LinearCombinationIaLi1EiiLNS1H_9ScaleType4KindE0ELNS_15FloatRoundStyleE2EaEENS1_15EpilogueDefaultEEEEEvvEEEEvNT_6ParamsE,"aw",@nobits
	.sectionflags	@""
	.align	16
	.zero		1024


//--------------------- .nv.shared.reserved.0     --------------------------
	.section	.nv.shared.reserved.0,"aw",@nobits
	.weak		__nv_reservedSMEM_offset_0_alias
	.size		__nv_reservedSMEM_offset_0_alias, 0, 0
	.other		__nv_reservedSMEM_offset_0_alias,@"STO_CUDA_RESERVED_SHARED STV_DEFAULT"
__nv_reservedSMEM_offset_0_alias:
	.zero		0


//--------------------- .nv.global                --------------------------
	.section	.nv.global,"aw",@nobits
.nv.global:
	.type		_ZN40_INTERNAL_2fa925d0_4_k_cu_0ce15e7a_275424cute1_E,@object
	.size		_ZN40_INTERNAL_2fa925d0_4_k_cu_0ce15e7a_275424cute1_E,(_ZN40_INTERNAL_2fa925d0_4_k_cu_0ce15e7a_275424cuda3std3__45__cpo6cbeginE - _ZN40_INTERNAL_2fa925d0_4_k_cu_0ce15e7a_275424cute1_E)
_ZN40_INTERNAL_2fa925d0_4_k_cu_0ce15e7a_275424cute1_E:
	.zero		1
	.type		_ZN40_INTERNAL_2fa925d0_4_k_cu_0ce15e7a_275424cuda3std3__45__cpo6cbeginE,@object
	.size		_ZN40_INTERNAL_2fa925d0_4_k_cu_0ce15e7a_275424cuda3std3__45__cpo6cbeginE,(_ZN40_INTERNAL_2fa925d0_4_k_cu_0ce15e7a_275424cuda3std3__48in_placeE - _ZN40_INTERNAL_2fa925d0_4_k_cu_0ce15e7a_275424cuda3std3__45__cpo6cbeginE)
_ZN40_INTERNAL_2fa925d0_4_k_cu_0ce15e7a_275424cuda3std3__45__cpo6cbeginE:
	.zero		1
	.type		_ZN40_INTERNAL_2fa925d0_4_k_cu_0ce15e7a_275424cuda3std3__48in_placeE,@object
	.size		_ZN40_INTERNAL_2fa925d0_4_k_cu_0ce15e7a_275424cuda3std3__48in_placeE,(_ZN40_INTERNAL_2fa925d0_4_k_cu_0ce15e7a_275424cuda3std6ranges3__45__cpo9iter_moveE - _ZN40_INTERNAL_2fa925d0_4_k_cu_0ce15e7a_275424cuda3std3__48in_placeE)
_ZN40_INTERNAL_2fa925d0_4_k_cu_0ce15e7a_275424cuda3std3__48in_placeE:
	.zero		1
	.type		_ZN40_INTERNAL_2fa925d0_4_k_cu_0ce15e7a_275424cuda3std6ranges3__45__cpo9iter_moveE,@object
	.size		_ZN40_INTERNAL_2fa925d0_4_k_cu_0ce15e7a_275424cuda3std6ranges3__45__cpo9iter_moveE,(_ZN40_INTERNAL_2fa925d0_4_k_cu_0ce15e7a_275424cuda3std3__45__cpo5beginE - _ZN40_INTERNAL_2fa925d0_4_k_cu_0ce15e7a_275424cuda3std6ranges3__45__cpo9iter_moveE)
_ZN40_INTERNAL_2fa925d0_4_k_cu_0ce15e7a_275424cuda3std6ranges3__45__cpo9iter_moveE:
	.zero		1
	.type		_ZN40_INTERNAL_2fa925d0_4_k_cu_0ce15e7a_275424cuda3std3__45__cpo5beginE,@object
	.size		_ZN40_INTERNAL_2fa925d0_4_k_cu_0ce15e7a_275424cuda3std3__45__cpo5beginE,(_ZN40_INTERNAL_2fa925d0_4_k_cu_0ce15e7a_275424cuda3std3__442_GLOBAL__N__2fa925d0_4_k_cu_0ce15e7a_275426ignoreE - _ZN40_INTERNAL_2fa925d0_4_k_cu_0ce15e7a_275424cuda3std3__45__cpo5beginE)
_ZN40_INTERNAL_2fa925d0_4_k_cu_0ce15e7a_275424cuda3std3__45__cpo5beginE:
	.zero		1
	.type		_ZN40_INTERNAL_2fa925d0_4_k_cu_0ce15e7a_275424cuda3std3__442_GLOBAL__N__2fa925d0_4_k_cu_0ce15e7a_275426ignoreE,@object
	.size		_ZN40_INTERNAL_2fa925d0_4_k_cu_0ce15e7a_275424cuda3std3__442_GLOBAL__N__2fa925d0_4_k_cu_0ce15e7a_275426ignoreE,(_ZN40_INTERNAL_2fa925d0_4_k_cu_0ce15e7a_275424cute7productE - _ZN40_INTERNAL_2fa925d0_4_k_cu_0ce15e7a_275424cuda3std3__442_GLOBAL__N__2fa925d0_4_k_cu_0ce15e7a_275426ignoreE)
_ZN40_INTERNAL_2fa925d0_4_k_cu_0ce15e7a_275424cuda3std3__442_GLOBAL__N__2fa925d0_4_k_cu_0ce15e7a_275426ignoreE:
	.zero		1
	.type		_ZN40_INTERNAL_2fa925d0_4_k_cu_0ce15e7a_275424cute7productE,@object
	.size		_ZN40_INTERNAL_2fa925d0_4_k_cu_0ce15e7a_275424cute7productE,(_ZN40_INTERNAL_2fa925d0_4_k_cu_0ce15e7a_275424cuda3std3__45__cpo3endE - _ZN40_INTERNAL_2fa925d0_4_k_cu_0ce15e7a_275424cute7productE)
_ZN40_INTERNAL_2fa925d0_4_k_cu_0ce15e7a_275424cute7productE:
	.zero		1
	.type		_ZN40_INTERNAL_2fa925d0_4_k_cu_0ce15e7a_275424cuda3std3__45__cpo3endE,@object
	.size		_ZN40_INTERNAL_2fa925d0_4_k_cu_0ce15e7a_275424cuda3std3__45__cpo3endE,(_ZN40_INTERNAL_2fa925d0_4_k_cu_0ce15e7a_275424cuda3std3__419piecewise_constructE - _ZN40_INTERNAL_2fa925d0_4_k_cu_0ce15e7a_275424cuda3std3__45__cpo3endE)
_ZN40_INTERNAL_2fa925d0_4_k_cu_0ce15e7a_275424cuda3std3__45__cpo3endE:
	.zero		1
	.type		_ZN40_INTERNAL_2fa925d0_4_k_cu_0ce15e7a_275424cuda3std3__419piecewise_constructE,@object
	.size		_ZN40_INTERNAL_2fa925d0_4_k_cu_0ce15e7a_275424cuda3std3__419piecewise_constructE,(_ZN40_INTERNAL_2fa925d0_4_k_cu_0ce15e7a_275424cuda3std3__45__cpo4cendE - _ZN40_INTERNAL_2fa925d0_4_k_cu_0ce15e7a_275424cuda3std3__419piecewise_constructE)
_ZN40_INTERNAL_2fa925d0_4_k_cu_0ce15e7a_275424cuda3std3__419piecewise_constructE:
	.zero		1
	.type		_ZN40_INTERNAL_2fa925d0_4_k_cu_0ce15e7a_275424cuda3std3__45__cpo4cendE,@object
	.size		_ZN40_INTERNAL_2fa925d0_4_k_cu_0ce15e7a_275424cuda3std3__45__cpo4cendE,(_ZN40_INTERNAL_2fa925d0_4_k_cu_0ce15e7a_275424cuda3std6ranges3__45__cpo4swapE - _ZN40_INTERNAL_2fa925d0_4_k_cu_0ce15e7a_275424cuda3std3__45__cpo4cendE)
_ZN40_INTERNAL_2fa925d0_4_k_cu_0ce15e7a_275424cuda3std3__45__cpo4cendE:
	.zero		1
	.type		_ZN40_INTERNAL_2fa925d0_4_k_cu_0ce15e7a_275424cuda3std6ranges3__45__cpo4swapE,@object
	.size		_ZN40_INTERNAL_2fa925d0_4_k_cu_0ce15e7a_275424cuda3std6ranges3__45__cpo4swapE,(.L_8 - _ZN40_INTERNAL_2fa925d0_4_k_cu_0ce15e7a_275424cuda3std6ranges3__45__cpo4swapE)
_ZN40_INTERNAL_2fa925d0_4_k_cu_0ce15e7a_275424cuda3std6ranges3__45__cpo4swapE:
	.zero		1
.L_8:


//--------------------- .nv.constant0._ZN7cutlass13device_kernelINS_4gemm6kernel13GemmUniversalIN4cute5tupleIJiiiiEEENS1_10collective13CollectiveMmaINS1_34MainloopSm90TmaGmmaWarpSpecializedILi7ENS5_IJNS4_1CILi1EEESB_SB_EEENS1_35KernelTmaWarpSpecializedCooperativeEEENS5_IJNSA_ILi128EEENSA_ILi64EEENSA_ILi32EEEEEEaNS5_IJlSB_lEEEaSJ_NS4_8TiledMMAINS4_8MMA_AtomIJNS4_4SM904GMMA26MMA_64x64x32_S32S8S8_SS_TNEEEENS4_6LayoutINS5_IJNSA_ILi2EEESB_SB_EEENS5_IJSB_NSA_ILi0EEEST_EEEEENS5_IJNS4_10UnderscoreESW_SW_EEEEENS4_13SM90_TMA_LOADENS4_14ComposedLayoutINS4_7SwizzleILi1ELi4ELi3EEENS4_18smem_ptr_flag_bitsILi8EEENSQ_INS5_IJNSA_ILi8EEESH_EEENS5_IJSH_SB_EEEEEEEvNS4_8identityESZ_S19_vS1A_EENS_8epilogue10collective6detail29Sm90TmaWarpSpecializedAdapterINS1D_15DefaultEpilogueIaSJ_SJ_NS1C_6thread17LinearCombinationIaLi1EiiLNS1H_9ScaleType4KindE0ELNS_15FloatRoundStyleE2EaEENS1_15EpilogueDefaultEEEEEvvEEEEvNT_6ParamsE --------------------------
	.section	.nv.constant0._ZN7cutlass13device_kernelINS_4gemm6kernel13GemmUniversalIN4cute5tupleIJiiiiEEENS1_10collective13CollectiveMmaINS1_34MainloopSm90TmaGmmaWarpSpecializedILi7ENS5_IJNS4_1CILi1EEESB_SB_EEENS1_35KernelTmaWarpSpecializedCooperativeEEENS5_IJNSA_ILi128EEENSA_ILi64EEENSA_ILi32EEEEEEaNS5_IJlSB_lEEEaSJ_NS4_8TiledMMAINS4_8MMA_AtomIJNS4_4SM904GMMA26MMA_64x64x32_S32S8S8_SS_TNEEEENS4_6LayoutINS5_IJNSA_ILi2EEESB_SB_EEENS5_IJSB_NSA_ILi0EEEST_EEEEENS5_IJNS4_10UnderscoreESW_SW_EEEEENS4_13SM90_TMA_LOADENS4_14ComposedLayoutINS4_7SwizzleILi1ELi4ELi3EEENS4_18smem_ptr_flag_bitsILi8EEENSQ_INS5_IJNSA_ILi8EEESH_EEENS5_IJSH_SB_EEEEEEEvNS4_8identityESZ_S19_vS1A_EENS_8epilogue10collective6detail29Sm90TmaWarpSpecializedAdapterINS1D_15DefaultEpilogueIaSJ_SJ_NS1C_6thread17LinearCombinationIaLi1EiiLNS1H_9ScaleType4KindE0ELNS_15FloatRoundStyleE2EaEENS1_15EpilogueDefaultEEEEEvvEEEEvNT_6ParamsE,"a",@progbits
	.sectionflags	@""
	.align	4
.nv.constant0._ZN7cutlass13device_kernelINS_4gemm6kernel13GemmUniversalIN4cute5tupleIJiiiiEEENS1_10collective13CollectiveMmaINS1_34MainloopSm90TmaGmmaWarpSpecializedILi7ENS5_IJNS4_1CILi1EEESB_SB_EEENS1_35KernelTmaWarpSpecializedCooperativeEEENS5_IJNSA_ILi128EEENSA_ILi64EEENSA_ILi32EEEEEEaNS5_IJlSB_lEEEaSJ_NS4_8TiledMMAINS4_8MMA_AtomIJNS4_4SM904GMMA26MMA_64x64x32_S32S8S8_SS_TNEEEENS4_6LayoutINS5_IJNSA_ILi2EEESB_SB_EEENS5_IJSB_NSA_ILi0EEEST_EEEEENS5_IJNS4_10UnderscoreESW_SW_EEEEENS4_13SM90_TMA_LOADENS4_14ComposedLayoutINS4_7SwizzleILi1ELi4ELi3EEENS4_18smem_ptr_flag_bitsILi8EEENSQ_INS5_IJNSA_ILi8EEESH_EEENS5_IJSH_SB_EEEEEEEvNS4_8identityESZ_S19_vS1A_EENS_8epilogue10collective6detail29Sm90TmaWarpSpecializedAdapterINS1D_15DefaultEpilogueIaSJ_SJ_NS1C_6thread17LinearCombinationIaLi1EiiLNS1H_9ScaleType4KindE0ELNS_15FloatRoundStyleE2EaEENS1_15EpilogueDefaultEEEEEvvEEEEvNT_6ParamsE:
	.zero		1664


//--------------------- SYMBOLS --------------------------

	.type		.nv.reservedSmem.offset0,@object
	.size		.nv.reservedSmem.offset0,0x4
	.type		__assertfail,@function
